	.target	sm_100a

	.elftype	@"ET_EXEC"


//--------------------- .note.nv.tkinfo           --------------------------
	.section	.note.nv.tkinfo,"",@"SHT_NOTE"
	.sectionflags	@"SHF_NOTE_NV_TKINFO"
	.tkinfo
        /*0018*/ 	.word	0x00000002
        /*0030*/ 	.string	""
        /*0030*/ 	.string	"ptxas"
        /*0030*/ 	.string	"Cuda compilation tools, release 13.0, V13.0.88"
        /*0030*/ 	.string	"Build cuda_13.0.r13.0/compiler.36424714_0"
        /*0030*/ 	.string	"-arch sm_100a -m 64 "



//--------------------- .note.nv.cuinfo           --------------------------
	.section	.note.nv.cuinfo,"",@"SHT_NOTE"
	.sectionflags	@"SHF_NOTE_NV_CUINFO"
        /*0018*/ 	.short	0x0002
        /*001a*/ 	.short	0x0064
        /*001c*/ 	.short	0x0082
	.zero		2


//--------------------- .nv.info                  --------------------------
	.section	.nv.info,"",@"SHT_CUDA_INFO"
	.align	4


	//----- nvinfo : EIATTR_REGCOUNT
	.align		4
        /*0000*/ 	.byte	0x04, 0x2f
        /*0002*/ 	.short	(.L_19 - .L_18)
	.align		4
.L_18:
        /*0004*/ 	.word	index@(_ZN7cutlass13device_kernelINS_4gemm6kernel13GemmUniversalIN4cute5tupleIJiiiiEEENS1_10collective13CollectiveMmaINS1_41MainloopSm100TmaUmmaWarpSpecializedSparseILi4ELi2ELi1ENS5_IJNS4_1CILi1EEENSA_ILi2EEESB_EEEEENS5_IJNSA_ILi128EEENSA_ILi256EEESF_EEENS_12float_e4m3_tENS5_IJNS4_6LayoutINS5_IJiNS5_IJSC_iEEEiEEENS5_IJlNS5_IJSB_SC_EEElEEEEENSJ_INS5_IJNS5_IJSF_iEEESP_iEEENS5_IJNS5_IJSF_NSA_ILi16384EEEEEENS5_IJSB_lEEElEEEEEEEESI_NS5_IJlSB_lEEENS4_8TiledMMAINS4_8MMA_AtomIJNS4_26SM100_MMA_F8F6F4_SS_SPARSEISI_SI_fLi128ELi256ELNS4_4UMMA5MajorE0ELS12_0ELNS11_7ScaleInE0ELS13_0EEEEEENSJ_INS5_IJSB_SB_SB_EEENS5_IJNSA_ILi0EEES17_S17_EEEEENS5_IJNS4_10UnderscoreES1A_S1A_EEEEENS4_23SM90_TMA_LOAD_MULTICASTENS4_14ComposedLayoutINS4_7SwizzleILi2ELi4ELi3EEENS4_25smem_sparse_ptr_flag_bitsILi2ELi8EEENSJ_INS5_IJNS5_IJSB_NSA_ILi8EEEEEENS5_IJSC_NSA_ILi64EEEEEEEEENS5_IJNS5_IJS17_SF_EEESM_EEEEEEEvNS4_8identityENS4_13SM90_TMA_LOADENS1E_INS1F_ILi3ELi4ELi3EEENS4_18smem_ptr_flag_bitsILi8EEENSJ_INS5_IJS1J_SF_EEENS5_IJSF_SB_EEEEEEEvS1S_EENS_8epilogue10collective18CollectiveEpilogueINS22_23Sm100TmaWarpSpecializedILi3ELi2ELi32ELb1ELb0EEEJSH_NS5_IJNSJ_ISF_SB_EENSJ_INSA_ILi32EEESB_EEEEEfNS5_IJSB_llEEEfS2B_NS22_6fusion15FusionCallbacksIS26_NS2C_17LinearCombinationIffffLNS_15FloatRoundStyleE2EEESH_S2A_JEEENS4_5SM1004TMEM4LOAD26SM100_TMEM_LOAD_32dp32b32xES1T_NS1E_INS1F_ILi2ELi5ELi2EEENS1V_ILi32EEENSJ_INS5_IJS28_NSA_ILi4EEEEEENS5_IJSB_S28_EEEEEEENS4_39AutoVectorizingCopyWithAssumedAlignmentILi128EEENS4_14SM90_TMA_STOREES2S_S2U_S2U_EEEvvEEEEvNT_6ParamsE)
        /*0008*/ 	.word	0x0000006f


	//----- nvinfo : EIATTR_FRAME_SIZE
	.align		4
.L_19:
        /*000c*/ 	.byte	0x04, 0x11
        /*000e*/ 	.short	(.L_21 - .L_20)
	.align		4
.L_20:
        /*0010*/ 	.word	index@($__internal_2_$__cuda_sm10x_tcgen05_guardrail_trap_unallocated_columns_being_dealloced)
        /*0014*/ 	.word	0x00000000


	//----- nvinfo : EIATTR_FRAME_SIZE
	.align		4
.L_21:
        /*0018*/ 	.byte	0x04, 0x11
        /*001a*/ 	.short	(.L_23 - .L_22)
	.align		4
.L_22:
        /*001c*/ 	.word	index@($__internal_1_$__cuda_sm10x_tcgen05_guardrail_trap_phase_invalid_during_alloc)
        /*0020*/ 	.word	0x00000000


	//----- nvinfo : EIATTR_FRAME_SIZE
	.align		4
.L_23:
        /*0024*/ 	.byte	0x04, 0x11
        /*0026*/ 	.short	(.L_25 - .L_24)
	.align		4
.L_24:
        /*0028*/ 	.word	index@($__internal_0_$__cuda_sm10x_tcgen05_guardrail_trap_col_being_dealloced_not_returned_by_alloc)
        /*002c*/ 	.word	0x00000000


	//----- nvinfo : EIATTR_FRAME_SIZE
	.align		4
.L_25:
        /*0030*/ 	.byte	0x04, 0x11
        /*0032*/ 	.short	(.L_27 - .L_26)
	.align		4
.L_26:
        /*0034*/ 	.word	index@(_ZN7cutlass13device_kernelINS_4gemm6kernel13GemmUniversalIN4cute5tupleIJiiiiEEENS1_10collective13CollectiveMmaINS1_41MainloopSm100TmaUmmaWarpSpecializedSparseILi4ELi2ELi1ENS5_IJNS4_1CILi1EEENSA_ILi2EEESB_EEEEENS5_IJNSA_ILi128EEENSA_ILi256EEESF_EEENS_12float_e4m3_tENS5_IJNS4_6LayoutINS5_IJiNS5_IJSC_iEEEiEEENS5_IJlNS5_IJSB_SC_EEElEEEEENSJ_INS5_IJNS5_IJSF_iEEESP_iEEENS5_IJNS5_IJSF_NSA_ILi16384EEEEEENS5_IJSB_lEEElEEEEEEEESI_NS5_IJlSB_lEEENS4_8TiledMMAINS4_8MMA_AtomIJNS4_26SM100_MMA_F8F6F4_SS_SPARSEISI_SI_fLi128ELi256ELNS4_4UMMA5MajorE0ELS12_0ELNS11_7ScaleInE0ELS13_0EEEEEENSJ_INS5_IJSB_SB_SB_EEENS5_IJNSA_ILi0EEES17_S17_EEEEENS5_IJNS4_10UnderscoreES1A_S1A_EEEEENS4_23SM90_TMA_LOAD_MULTICASTENS4_14ComposedLayoutINS4_7SwizzleILi2ELi4ELi3EEENS4_25smem_sparse_ptr_flag_bitsILi2ELi8EEENSJ_INS5_IJNS5_IJSB_NSA_ILi8EEEEEENS5_IJSC_NSA_ILi64EEEEEEEEENS5_IJNS5_IJS17_SF_EEESM_EEEEEEEvNS4_8identityENS4_13SM90_TMA_LOADENS1E_INS1F_ILi3ELi4ELi3EEENS4_18smem_ptr_flag_bitsILi8EEENSJ_INS5_IJS1J_SF_EEENS5_IJSF_SB_EEEEEEEvS1S_EENS_8epilogue10collective18CollectiveEpilogueINS22_23Sm100TmaWarpSpecializedILi3ELi2ELi32ELb1ELb0EEEJSH_NS5_IJNSJ_ISF_SB_EENSJ_INSA_ILi32EEESB_EEEEEfNS5_IJSB_llEEEfS2B_NS22_6fusion15FusionCallbacksIS26_NS2C_17LinearCombinationIffffLNS_15FloatRoundStyleE2EEESH_S2A_JEEENS4_5SM1004TMEM4LOAD26SM100_TMEM_LOAD_32dp32b32xES1T_NS1E_INS1F_ILi2ELi5ELi2EEENS1V_ILi32EEENSJ_INS5_IJS28_NSA_ILi4EEEEEENS5_IJSB_S28_EEEEEEENS4_39AutoVectorizingCopyWithAssumedAlignmentILi128EEENS4_14SM90_TMA_STOREES2S_S2U_S2U_EEEvvEEEEvNT_6ParamsE)
        /*0038*/ 	.word	0x00000000


	//----- nvinfo : EIATTR_MIN_STACK_SIZE
	.align		4
.L_27:
        /*003c*/ 	.byte	0x04, 0x12
        /*003e*/ 	.short	(.L_29 - .L_28)
	.align		4
.L_28:
        /*0040*/ 	.word	index@(_ZN7cutlass13device_kernelINS_4gemm6kernel13GemmUniversalIN4cute5tupleIJiiiiEEENS1_10collective13CollectiveMmaINS1_41MainloopSm100TmaUmmaWarpSpecializedSparseILi4ELi2ELi1ENS5_IJNS4_1CILi1EEENSA_ILi2EEESB_EEEEENS5_IJNSA_ILi128EEENSA_ILi256EEESF_EEENS_12float_e4m3_tENS5_IJNS4_6LayoutINS5_IJiNS5_IJSC_iEEEiEEENS5_IJlNS5_IJSB_SC_EEElEEEEENSJ_INS5_IJNS5_IJSF_iEEESP_iEEENS5_IJNS5_IJSF_NSA_ILi16384EEEEEENS5_IJSB_lEEElEEEEEEEESI_NS5_IJlSB_lEEENS4_8TiledMMAINS4_8MMA_AtomIJNS4_26SM100_MMA_F8F6F4_SS_SPARSEISI_SI_fLi128ELi256ELNS4_4UMMA5MajorE0ELS12_0ELNS11_7ScaleInE0ELS13_0EEEEEENSJ_INS5_IJSB_SB_SB_EEENS5_IJNSA_ILi0EEES17_S17_EEEEENS5_IJNS4_10UnderscoreES1A_S1A_EEEEENS4_23SM90_TMA_LOAD_MULTICASTENS4_14ComposedLayoutINS4_7SwizzleILi2ELi4ELi3EEENS4_25smem_sparse_ptr_flag_bitsILi2ELi8EEENSJ_INS5_IJNS5_IJSB_NSA_ILi8EEEEEENS5_IJSC_NSA_ILi64EEEEEEEEENS5_IJNS5_IJS17_SF_EEESM_EEEEEEEvNS4_8identityENS4_13SM90_TMA_LOADENS1E_INS1F_ILi3ELi4ELi3EEENS4_18smem_ptr_flag_bitsILi8EEENSJ_INS5_IJS1J_SF_EEENS5_IJSF_SB_EEEEEEEvS1S_EENS_8epilogue10collective18CollectiveEpilogueINS22_23Sm100TmaWarpSpecializedILi3ELi2ELi32ELb1ELb0EEEJSH_NS5_IJNSJ_ISF_SB_EENSJ_INSA_ILi32EEESB_EEEEEfNS5_IJSB_llEEEfS2B_NS22_6fusion15FusionCallbacksIS26_NS2C_17LinearCombinationIffffLNS_15FloatRoundStyleE2EEESH_S2A_JEEENS4_5SM1004TMEM4LOAD26SM100_TMEM_LOAD_32dp32b32xES1T_NS1E_INS1F_ILi2ELi5ELi2EEENS1V_ILi32EEENSJ_INS5_IJS28_NSA_ILi4EEEEEENS5_IJSB_S28_EEEEEEENS4_39AutoVectorizingCopyWithAssumedAlignmentILi128EEENS4_14SM90_TMA_STOREES2S_S2U_S2U_EEEvvEEEEvNT_6ParamsE)
        /*0044*/ 	.word	0x00000000
.L_29:


//--------------------- .nv.compat                --------------------------
	.section	.nv.compat,"",@"SHT_CUDA_COMPAT_INFO"
	.align	4
        /*0000*/ 	.byte	0x02, 0x09, 0x01, 0x00, 0x02, 0x02, 0x02, 0x00, 0x02, 0x05, 0x05, 0x00, 0x03, 0x07, 0x01, 0x01
        /*0010*/ 	.byte	0x02, 0x03, 0x01, 0x00, 0x02, 0x06, 0x01, 0x00, 0x04, 0x0b, 0x08, 0x00, 0x09, 0x00, 0x00, 0x00
        /*0020*/ 	.byte	0x00, 0x00, 0x00, 0x00


//--------------------- .nv.info._ZN7cutlass13device_kernelINS_4gemm6kernel13GemmUniversalIN4cute5tupleIJiiiiEEENS1_10collective13CollectiveMmaINS1_41MainloopSm100TmaUmmaWarpSpecializedSparseILi4ELi2ELi1ENS5_IJNS4_1CILi1EEENSA_ILi2EEESB_EEEEENS5_IJNSA_ILi128EEENSA_ILi256EEESF_EEENS_12float_e4m3_tENS5_IJNS4_6LayoutINS5_IJiNS5_IJSC_iEEEiEEENS5_IJlNS5_IJSB_SC_EEElEEEEENSJ_INS5_IJNS5_IJSF_iEEESP_iEEENS5_IJNS5_IJSF_NSA_ILi16384EEEEEENS5_IJSB_lEEElEEEEEEEESI_NS5_IJlSB_lEEENS4_8TiledMMAINS4_8MMA_AtomIJNS4_26SM100_MMA_F8F6F4_SS_SPARSEISI_SI_fLi128ELi256ELNS4_4UMMA5MajorE0ELS12_0ELNS11_7ScaleInE0ELS13_0EEEEEENSJ_INS5_IJSB_SB_SB_EEENS5_IJNSA_ILi0EEES17_S17_EEEEENS5_IJNS4_10UnderscoreES1A_S1A_EEEEENS4_23SM90_TMA_LOAD_MULTICASTENS4_14ComposedLayoutINS4_7SwizzleILi2ELi4ELi3EEENS4_25smem_sparse_ptr_flag_bitsILi2ELi8EEENSJ_INS5_IJNS5_IJSB_NSA_ILi8EEEEEENS5_IJSC_NSA_ILi64EEEEEEEEENS5_IJNS5_IJS17_SF_EEESM_EEEEEEEvNS4_8identityENS4_13SM90_TMA_LOADENS1E_INS1F_ILi3ELi4ELi3EEENS4_18smem_ptr_flag_bitsILi8EEENSJ_INS5_IJS1J_SF_EEENS5_IJSF_SB_EEEEEEEvS1S_EENS_8epilogue10collective18CollectiveEpilogueINS22_23Sm100TmaWarpSpecializedILi3ELi2ELi32ELb1ELb0EEEJSH_NS5_IJNSJ_ISF_SB_EENSJ_INSA_ILi32EEESB_EEEEEfNS5_IJSB_llEEEfS2B_NS22_6fusion15FusionCallbacksIS26_NS2C_17LinearCombinationIffffLNS_15FloatRoundStyleE2EEESH_S2A_JEEENS4_5SM1004TMEM4LOAD26SM100_TMEM_LOAD_32dp32b32xES1T_NS1E_INS1F_ILi2ELi5ELi2EEENS1V_ILi32EEENSJ_INS5_IJS28_NSA_ILi4EEEEEENS5_IJSB_S28_EEEEEEENS4_39AutoVectorizingCopyWithAssumedAlignmentILi128EEENS4_14SM90_TMA_STOREES2S_S2U_S2U_EEEvvEEEEvNT_6ParamsE --------------------------
	.section	.nv.info._ZN7cutlass13device_kernelINS_4gemm6kernel13GemmUniversalIN4cute5tupleIJiiiiEEENS1_10collective13CollectiveMmaINS1_41MainloopSm100TmaUmmaWarpSpecializedSparseILi4ELi2ELi1ENS5_IJNS4_1CILi1EEENSA_ILi2EEESB_EEEEENS5_IJNSA_ILi128EEENSA_ILi256EEESF_EEENS_12float_e4m3_tENS5_IJNS4_6LayoutINS5_IJiNS5_IJSC_iEEEiEEENS5_IJlNS5_IJSB_SC_EEElEEEEENSJ_INS5_IJNS5_IJSF_iEEESP_iEEENS5_IJNS5_IJSF_NSA_ILi16384EEEEEENS5_IJSB_lEEElEEEEEEEESI_NS5_IJlSB_lEEENS4_8TiledMMAINS4_8MMA_AtomIJNS4_26SM100_MMA_F8F6F4_SS_SPARSEISI_SI_fLi128ELi256ELNS4_4UMMA5MajorE0ELS12_0ELNS11_7ScaleInE0ELS13_0EEEEEENSJ_INS5_IJSB_SB_SB_EEENS5_IJNSA_ILi0EEES17_S17_EEEEENS5_IJNS4_10UnderscoreES1A_S1A_EEEEENS4_23SM90_TMA_LOAD_MULTICASTENS4_14ComposedLayoutINS4_7SwizzleILi2ELi4ELi3EEENS4_25smem_sparse_ptr_flag_bitsILi2ELi8EEENSJ_INS5_IJNS5_IJSB_NSA_ILi8EEEEEENS5_IJSC_NSA_ILi64EEEEEEEEENS5_IJNS5_IJS17_SF_EEESM_EEEEEEEvNS4_8identityENS4_13SM90_TMA_LOADENS1E_INS1F_ILi3ELi4ELi3EEENS4_18smem_ptr_flag_bitsILi8EEENSJ_INS5_IJS1J_SF_EEENS5_IJSF_SB_EEEEEEEvS1S_EENS_8epilogue10collective18CollectiveEpilogueINS22_23Sm100TmaWarpSpecializedILi3ELi2ELi32ELb1ELb0EEEJSH_NS5_IJNSJ_ISF_SB_EENSJ_INSA_ILi32EEESB_EEEEEfNS5_IJSB_llEEEfS2B_NS22_6fusion15FusionCallbacksIS26_NS2C_17LinearCombinationIffffLNS_15FloatRoundStyleE2EEESH_S2A_JEEENS4_5SM1004TMEM4LOAD26SM100_TMEM_LOAD_32dp32b32xES1T_NS1E_INS1F_ILi2ELi5ELi2EEENS1V_ILi32EEENSJ_INS5_IJS28_NSA_ILi4EEEEEENS5_IJSB_S28_EEEEEEENS4_39AutoVectorizingCopyWithAssumedAlignmentILi128EEENS4_14SM90_TMA_STOREES2S_S2U_S2U_EEEvvEEEEvNT_6ParamsE,"",@"SHT_CUDA_INFO"
	.sectionflags	@""
	.align	4


	//----- nvinfo : EIATTR_CUDA_API_VERSION
	.align		4
        /*0000*/ 	.byte	0x04, 0x37
        /*0002*/ 	.short	(.L_31 - .L_30)
.L_30:
        /*0004*/ 	.word	0x00000082


	//----- nvinfo : EIATTR_KPARAM_INFO
	.align		4
.L_31:
        /*0008*/ 	.byte	0x04, 0x17
        /*000a*/ 	.short	(.L_33 - .L_32)
.L_32:
        /*000c*/ 	.word	0x00000000
        /*0010*/ 	.short	0x0000
        /*0012*/ 	.short	0x0000
        /*0014*/ 	.byte	0x00, 0xf0, 0x01, 0x28


	//----- nvinfo : EIATTR_AT_ENTRY_FRAGMENTS
	.align		4
.L_33:
        /*0018*/ 	.byte	0x04, 0x4f
        /*001a*/ 	.short	(.L_35 - .L_34)


	//   ....[0]....
.L_34:
        /*001c*/ 	.word	0x00000006


	//----- nvinfo : EIATTR_RESERVED_SMEM_USED
	.align		4
.L_35:
        /*0020*/ 	.byte	0x01, 0x41
	.zero		2


	//----- nvinfo : EIATTR_SPARSE_MMA_MASK
	.align		4
        /*0024*/ 	.byte	0x03, 0x50
        /*0026*/ 	.short	0x0040


	//----- nvinfo : EIATTR_TCGEN05_1CTA_USED
	.align		4
        /*0028*/ 	.byte	0x01, 0x51
	.zero		2


	//----- nvinfo : EIATTR_MAXREG_COUNT
	.align		4
        /*002c*/ 	.byte	0x03, 0x1b
        /*002e*/ 	.short	0x00ff


	//----- nvinfo : EIATTR_NUM_BARRIERS
	.align		4
        /*0030*/ 	.byte	0x02, 0x4c
        /*0032*/ 	.byte	0x07
	.zero		1


	//----- nvinfo : EIATTR_EXTERNS
	.align		4
        /*0034*/ 	.byte	0x04, 0x0f
        /*0036*/ 	.short	(.L_37 - .L_36)


	//   ....[0]....
	.align		4
.L_36:
        /*0038*/ 	.word	index@(__assertfail)


	//----- nvinfo : EIATTR_MERCURY_ISA_VERSION
	.align		4
.L_37:
        /*003c*/ 	.byte	0x03, 0x5f
        /*003e*/ 	.short	0x0101


	//----- nvinfo : EIATTR_INT_WARP_WIDE_INSTR_OFFSETS
	.align		4
        /*0040*/ 	.byte	0x04, 0x31
        /*0042*/ 	.short	(.L_39 - .L_38)


	//   ....[0]....
.L_38:
        /*0044*/ 	.word	0x00000d10


	//   ....[1]....
        /*0048*/ 	.word	0x00000dd0


	//   ....[2]....
        /*004c*/ 	.word	0x000035f0


	//   ....[3]....
        /*0050*/ 	.word	0x00003610


	//   ....[4]....
        /*0054*/ 	.word	0x00003640


	//   ....[5]....
        /*0058*/ 	.word	0x00004290


	//   ....[6]....
        /*005c*/ 	.word	0x000042c0


	//   ....[7]....
        /*0060*/ 	.word	0x00004420


	//   ....[8]....
        /*0064*/ 	.word	0x00004460


	//   ....[9]....
        /*0068*/ 	.word	0x00004510


	//   ....[10]....
        /*006c*/ 	.word	0x00004650


	//   ....[11]....
        /*0070*/ 	.word	0x00004670


	//   ....[12]....
        /*0074*/ 	.word	0x000047b0


	//   ....[13]....
        /*0078*/ 	.word	0x00004810


	//   ....[14]....
        /*007c*/ 	.word	0x000048c0


	//   ....[15]....
        /*0080*/ 	.word	0x00004a20


	//   ....[16]....
        /*0084*/ 	.word	0x00004a30


	//   ....[17]....
        /*0088*/ 	.word	0x00004b50


	//   ....[18]....
        /*008c*/ 	.word	0x00004bb0


	//   ....[19]....
        /*0090*/ 	.word	0x00004c60


	//   ....[20]....
        /*0094*/ 	.word	0x00004d80


	//   ....[21]....
        /*0098*/ 	.word	0x00004e00


	//   ....[22]....
        /*009c*/ 	.word	0x00004f40


	//   ....[23]....
        /*00a0*/ 	.word	0x00004f80


	//   ....[24]....
        /*00a4*/ 	.word	0x00004fe0


	//   ....[25]....
        /*00a8*/ 	.word	0x000050a0


	//   ....[26]....
        /*00ac*/ 	.word	0x00005120


	//   ....[27]....
        /*00b0*/ 	.word	0x00005260


	//   ....[28]....
        /*00b4*/ 	.word	0x000052a0


	//   ....[29]....
        /*00b8*/ 	.word	0x00005320


	//   ....[30]....
        /*00bc*/ 	.word	0x00005400


	//   ....[31]....
        /*00c0*/ 	.word	0x00005410


	//   ....[32]....
        /*00c4*/ 	.word	0x00005530


	//   ....[33]....
        /*00c8*/ 	.word	0x00005590


	//   ....[34]....
        /*00cc*/ 	.word	0x00005640


	//   ....[35]....
        /*00d0*/ 	.word	0x00005780


	//   ....[36]....
        /*00d4*/ 	.word	0x000057a0


	//   ....[37]....
        /*00d8*/ 	.word	0x000058d0


	//   ....[38]....
        /*00dc*/ 	.word	0x00005930


	//   ....[39]....
        /*00e0*/ 	.word	0x000059e0


	//   ....[40]....
        /*00e4*/ 	.word	0x00005b40


	//   ....[41]....
        /*00e8*/ 	.word	0x00005b90


	//   ....[42]....
        /*00ec*/ 	.word	0x00005cb0


	//   ....[43]....
        /*00f0*/ 	.word	0x00005d10


	//   ....[44]....
        /*00f4*/ 	.word	0x00005dc0


	//----- nvinfo : EIATTR_COOP_GROUP_MASK_REGIDS
	.align		4
.L_39:
        /*00f8*/ 	.byte	0x04, 0x29
        /*00fa*/ 	.short	(.L_41 - .L_40)


	//   ....[0]....
.L_40:
        /*00fc*/ 	.word	0xffffffff


	//   ....[1]....
        /*0100*/ 	.word	0xffffffff


	//   ....[2]....
        /*0104*/ 	.word	0xffffffff


	//   ....[3]....
        /*0108*/ 	.word	0xffffffff


	//   ....[4]....
        /*010c*/ 	.word	0xffffffff


	//   ....[5]....
        /*0110*/ 	.word	0xffffffff


	//   ....[6]....
        /*0114*/ 	.word	0xffffffff


	//   ....[7]....
        /*0118*/ 	.word	0xffffffff


	//   ....[8]....
        /*011c*/ 	.word	0xffffffff


	//   ....[9]....
        /*0120*/ 	.word	0xffffffff


	//   ....[10]....
        /*0124*/ 	.word	0xffffffff


	//   ....[11]....
        /*0128*/ 	.word	0xffffffff


	//   ....[12]....
        /*012c*/ 	.word	0xffffffff


	//   ....[13]....
        /*0130*/ 	.word	0xffffffff


	//----- nvinfo : EIATTR_COOP_GROUP_INSTR_OFFSETS
	.align		4
.L_41:
        /*0134*/ 	.byte	0x04, 0x28
        /*0136*/ 	.short	(.L_43 - .L_42)


	//   ....[0]....
.L_42:
        /*0138*/ 	.word	0x00000080


	//   ....[1]....
        /*013c*/ 	.word	0x00000520


	//   ....[2]....
        /*0140*/ 	.word	0x000006b0


	//   ....[3]....
        /*0144*/ 	.word	0x00000830


	//   ....[4]....
        /*0148*/ 	.word	0x00000930


	//   ....[5]....
        /*014c*/ 	.word	0x00000aa0


	//   ....[6]....
        /*0150*/ 	.word	0x00000be0


	//   ....[7]....
        /*0154*/ 	.word	0x00000e40


	//   ....[8]....
        /*0158*/ 	.word	0x00001c70


	//   ....[9]....
        /*015c*/ 	.word	0x00002ae0


	//   ....[10]....
        /*0160*/ 	.word	0x00002cf0


	//   ....[11]....
        /*0164*/ 	.word	0x00002d20


	//   ....[12]....
        /*0168*/ 	.word	0x000034d0


	//   ....[13]....
        /*016c*/ 	.word	0x00003700


	//----- nvinfo : EIATTR_VRC_CTA_INIT_COUNT
	.align		4
.L_43:
        /*0170*/ 	.byte	0x02, 0x4a
        /*0172*/ 	.byte	0x80
	.zero		1


	//----- nvinfo : EIATTR_SYSCALL_OFFSETS
	.align		4
        /*0174*/ 	.byte	0x04, 0x46
        /*0176*/ 	.short	(.L_45 - .L_44)


	//   ....[0]....
.L_44:
        /*0178*/ 	.word	0x00006b30


	//   ....[1]....
        /*017c*/ 	.word	0x00006c20


	//   ....[2]....
        /*0180*/ 	.word	0x00007830


	//   ....[3]....
        /*0184*/ 	.word	0x00008740


	//   ....[4]....
        /*0188*/ 	.word	0x00009680


	//   ....[5]....
        /*018c*/ 	.word	0x0000a5d0


	//   ....[6]....
        /*0190*/ 	.word	0x0000b520


	//   ....[7]....
        /*0194*/ 	.word	0x0000c470


	//   ....[8]....
        /*0198*/ 	.word	0x0000d3c0


	//   ....[9]....
        /*019c*/ 	.word	0x0000e2b0


	//----- nvinfo : EIATTR_MBARRIER_INSTR_OFFSETS
	.align		4
.L_45:
        /*01a0*/ 	.byte	0x04, 0x39
        /*01a2*/ 	.short	(.L_47 - .L_46)


	//   ....[0]....
.L_46:
        /*01a4*/ 	.word	0x00000620
        /*01a8*/ 	.word	0x000000ff
        /*01ac*/ 	.word	0x00000000
        /*01b0*/ 	.short	0x0100
        /*01b2*/ 	.byte	0x04
	.zero		1


	//   ....[1]....
        /*01b4*/ 	.word	0x00000630
        /*01b8*/ 	.word	0x000000ff
        /*01bc*/ 	.word	0x00000020
        /*01c0*/ 	.short	0x0100
        /*01c2*/ 	.byte	0x04
	.zero		1


	//   ....[2]....
        /*01c4*/ 	.word	0x00000640
        /*01c8*/ 	.word	0x000000ff
        /*01cc*/ 	.word	0x00000008
        /*01d0*/ 	.short	0x0100
        /*01d2*/ 	.byte	0x04
	.zero		1


	//   ....[3]....
        /*01d4*/ 	.word	0x00000650
        /*01d8*/ 	.word	0x000000ff
        /*01dc*/ 	.word	0x00000028
        /*01e0*/ 	.short	0x0100
        /*01e2*/ 	.byte	0x04
	.zero		1


	//   ....[4]....
        /*01e4*/ 	.word	0x00000660
        /*01e8*/ 	.word	0x000000ff
        /*01ec*/ 	.word	0x00000010
        /*01f0*/ 	.short	0x0100
        /*01f2*/ 	.byte	0x04
	.zero		1


	//   ....[5]....
        /*01f4*/ 	.word	0x00000670
        /*01f8*/ 	.word	0x000000ff
        /*01fc*/ 	.word	0x00000030
        /*0200*/ 	.short	0x0100
        /*0202*/ 	.byte	0x04
	.zero		1


	//   ....[6]....
        /*0204*/ 	.word	0x00000680
        /*0208*/ 	.word	0x000000ff
        /*020c*/ 	.word	0x00000018
        /*0210*/ 	.short	0x0100
        /*0212*/ 	.byte	0x04
	.zero		1


	//   ....[7]....
        /*0214*/ 	.word	0x00000690
        /*0218*/ 	.word	0x000000ff
        /*021c*/ 	.word	0x00000038
        /*0220*/ 	.short	0x0100
        /*0222*/ 	.byte	0x04
	.zero		1


	//   ....[8]....
        /*0224*/ 	.word	0x000007c0
        /*0228*/ 	.word	0x000000ff
        /*022c*/ 	.word	0x00000040
        /*0230*/ 	.short	0x0100
        /*0232*/ 	.byte	0x04
	.zero		1


	//   ....[9]....
        /*0234*/ 	.word	0x000007d0
        /*0238*/ 	.word	0x000000ff
        /*023c*/ 	.word	0x00000058
        /*0240*/ 	.short	0x0100
        /*0242*/ 	.byte	0x04
	.zero		1


	//   ....[10]....
        /*0244*/ 	.word	0x000007e0
        /*0248*/ 	.word	0x000000ff
        /*024c*/ 	.word	0x00000048
        /*0250*/ 	.short	0x0100
        /*0252*/ 	.byte	0x04
	.zero		1


	//   ....[11]....
        /*0254*/ 	.word	0x000007f0
        /*0258*/ 	.word	0x000000ff
        /*025c*/ 	.word	0x00000060
        /*0260*/ 	.short	0x0100
        /*0262*/ 	.byte	0x04
	.zero		1


	//   ....[12]....
        /*0264*/ 	.word	0x00000800
        /*0268*/ 	.word	0x000000ff
        /*026c*/ 	.word	0x00000050
        /*0270*/ 	.short	0x0100
        /*0272*/ 	.byte	0x04
	.zero		1


	//   ....[13]....
        /*0274*/ 	.word	0x00000810
        /*0278*/ 	.word	0x000000ff
        /*027c*/ 	.word	0x00000068
        /*0280*/ 	.short	0x0100
        /*0282*/ 	.byte	0x04
	.zero		1


	//   ....[14]....
        /*0284*/ 	.word	0x00000900
        /*0288*/ 	.word	0x000000ff
        /*028c*/ 	.word	0x00000070
        /*0290*/ 	.short	0x0100
        /*0292*/ 	.byte	0x06
	.zero		1


	//   ....[15]....
        /*0294*/ 	.word	0x00000910
        /*0298*/ 	.word	0x000000ff
        /*029c*/ 	.word	0x00000078
        /*02a0*/ 	.short	0x0100
        /*02a2*/ 	.byte	0x06
	.zero		1


	//   ....[16]....
        /*02a4*/ 	.word	0x00000a50
        /*02a8*/ 	.word	0x000000ff
        /*02ac*/ 	.word	0x00000080
        /*02b0*/ 	.short	0x0100
        /*02b2*/ 	.byte	0x06
	.zero		1


	//   ....[17]....
        /*02b4*/ 	.word	0x00000a60
        /*02b8*/ 	.word	0x000000ff
        /*02bc*/ 	.word	0x00000090
        /*02c0*/ 	.short	0x0100
        /*02c2*/ 	.byte	0x06
	.zero		1


	//   ....[18]....
        /*02c4*/ 	.word	0x00000a70
        /*02c8*/ 	.word	0x000000ff
        /*02cc*/ 	.word	0x00000088
        /*02d0*/ 	.short	0x0100
        /*02d2*/ 	.byte	0x06
	.zero		1


	//   ....[19]....
        /*02d4*/ 	.word	0x00000a80
        /*02d8*/ 	.word	0x000000ff
        /*02dc*/ 	.word	0x00000098
        /*02e0*/ 	.short	0x0100
        /*02e2*/ 	.byte	0x06
	.zero		1


	//   ....[20]....
        /*02e4*/ 	.word	0x00000bb0
        /*02e8*/ 	.word	0x000000ff
        /*02ec*/ 	.word	0x000000a0
        /*02f0*/ 	.short	0x0100
        /*02f2*/ 	.byte	0x04
	.zero		1


	//   ....[21]....
        /*02f4*/ 	.word	0x00000bc0
        /*02f8*/ 	.word	0x000000ff
        /*02fc*/ 	.word	0x000000a8
        /*0300*/ 	.short	0x0100
        /*0302*/ 	.byte	0x04
	.zero		1


	//   ....[22]....
        /*0304*/ 	.word	0x00000cc0
        /*0308*/ 	.word	0x000000ff
        /*030c*/ 	.word	0x000000b0
        /*0310*/ 	.short	0x0100
        /*0312*/ 	.byte	0x04
	.zero		1


	//   ....[23]....
        /*0314*/ 	.word	0x00000cd0
        /*0318*/ 	.word	0x000000ff
        /*031c*/ 	.word	0x000000c0
        /*0320*/ 	.short	0x0100
        /*0322*/ 	.byte	0x04
	.zero		1


	//   ....[24]....
        /*0324*/ 	.word	0x00000ce0
        /*0328*/ 	.word	0x000000ff
        /*032c*/ 	.word	0x000000b8
        /*0330*/ 	.short	0x0100
        /*0332*/ 	.byte	0x04
	.zero		1


	//   ....[25]....
        /*0334*/ 	.word	0x00000cf0
        /*0338*/ 	.word	0x000000ff
        /*033c*/ 	.word	0x000000c8
        /*0340*/ 	.short	0x0100
        /*0342*/ 	.byte	0x04
	.zero		1


	//   ....[26]....
        /*0344*/ 	.word	0x00000df0
        /*0348*/ 	.word	0x000000ff
        /*034c*/ 	.word	0x000000d0
        /*0350*/ 	.short	0x0100
        /*0352*/ 	.byte	0x06
	.zero		1


	//   ....[27]....
        /*0354*/ 	.word	0x00001870
        /*0358*/ 	.word	0x00000003
        /*035c*/ 	.word	0x000000c0
        /*0360*/ 	.short	0x010a
        /*0362*/ 	.byte	0xff
	.zero		1


	//   ....[28]....
        /*0364*/ 	.word	0x000018a0
        /*0368*/ 	.word	0x00000003
        /*036c*/ 	.word	0x000000b0
        /*0370*/ 	.short	0x0101
        /*0372*/ 	.byte	0xff
	.zero		1


	//   ....[29]....
        /*0374*/ 	.word	0x00001910
        /*0378*/ 	.word	0x000000ff
        /*037c*/ 	.word	0x00000020
        /*0380*/ 	.short	0x010a
        /*0382*/ 	.byte	0x04
	.zero		1


	//   ....[30]....
        /*0384*/ 	.word	0x00001a30
        /*0388*/ 	.word	0x000000ff
        /*038c*/ 	.word	0x00000020
        /*0390*/ 	.short	0x010a
        /*0392*/ 	.byte	0x21
	.zero		1


	//   ....[31]....
        /*0394*/ 	.word	0x00001b40
        /*0398*/ 	.word	0x000000ff
        /*039c*/ 	.word	0x00000020
        /*03a0*/ 	.short	0x010a
        /*03a2*/ 	.byte	0x05
	.zero		1


	//   ....[32]....
        /*03a4*/ 	.word	0x00001c50
        /*03a8*/ 	.word	0x000000ff
        /*03ac*/ 	.word	0x00000078
        /*03b0*/ 	.short	0x0101
        /*03b2*/ 	.byte	0x06
	.zero		1


	//   ....[33]....
        /*03b4*/ 	.word	0x00001c80
        /*03b8*/ 	.word	0x00000003
        /*03bc*/ 	.word	0x00000080
        /*03c0*/ 	.short	0x010a
        /*03c2*/ 	.byte	0xff
	.zero		1


	//   ....[34]....
        /*03c4*/ 	.word	0x00001dd0
        /*03c8*/ 	.word	0x00000000
        /*03cc*/ 	.word	0x00000000
        /*03d0*/ 	.short	0x0101
        /*03d2*/ 	.byte	0xff
	.zero		1


	//   ....[35]....
        /*03d4*/ 	.word	0x00002360
        /*03d8*/ 	.word	0x000000ff
        /*03dc*/ 	.word	0x00000000
        /*03e0*/ 	.short	0x010a
        /*03e2*/ 	.byte	0x04
	.zero		1


	//   ....[36]....
        /*03e4*/ 	.word	0x000023f0
        /*03e8*/ 	.word	0x000000ff
        /*03ec*/ 	.word	0x00000000
        /*03f0*/ 	.short	0x010a
        /*03f2*/ 	.byte	0x05
	.zero		1


	//   ....[37]....
        /*03f4*/ 	.word	0x00002480
        /*03f8*/ 	.word	0x000000ff
        /*03fc*/ 	.word	0x00000000
        /*0400*/ 	.short	0x010a
        /*0402*/ 	.byte	0x05
	.zero		1


	//   ....[38]....
        /*0404*/ 	.word	0x00002520
        /*0408*/ 	.word	0x00000000
        /*040c*/ 	.word	0x00000000
        /*0410*/ 	.short	0x010a
        /*0412*/ 	.byte	0xff
	.zero		1


	//   ....[39]....
        /*0414*/ 	.word	0x00002640
        /*0418*/ 	.word	0x00000000
        /*041c*/ 	.word	0x000000b0
        /*0420*/ 	.short	0x010a
        /*0422*/ 	.byte	0xff
	.zero		1


	//   ....[40]....
        /*0424*/ 	.word	0x000026a0
        /*0428*/ 	.word	0x00000004
        /*042c*/ 	.word	0x00000000
        /*0430*/ 	.short	0x0101
        /*0432*/ 	.byte	0xff
	.zero		1


	//   ....[41]....
        /*0434*/ 	.word	0x000026c0
        /*0438*/ 	.word	0x000000ff
        /*043c*/ 	.word	0x00000090
        /*0440*/ 	.short	0x010a
        /*0442*/ 	.byte	0x04
	.zero		1


	//   ....[42]....
        /*0444*/ 	.word	0x000027e0
        /*0448*/ 	.word	0x00000000
        /*044c*/ 	.word	0x00000080
        /*0450*/ 	.short	0x010a
        /*0452*/ 	.byte	0xff
	.zero		1


	//   ....[43]....
        /*0454*/ 	.word	0x000028f0
        /*0458*/ 	.word	0x00000000
        /*045c*/ 	.word	0x00000000
        /*0460*/ 	.short	0x0101
        /*0462*/ 	.byte	0xff
	.zero		1


	//   ....[44]....
        /*0464*/ 	.word	0x00002980
        /*0468*/ 	.word	0x000000ff
        /*046c*/ 	.word	0x00000090
        /*0470*/ 	.short	0x0106
        /*0472*/ 	.byte	0x04
	.zero		1


	//   ....[45]....
        /*0474*/ 	.word	0x000029a0
        /*0478*/ 	.word	0x000000ff
        /*047c*/ 	.word	0x00000090
        /*0480*/ 	.short	0x010a
        /*0482*/ 	.byte	0x04
	.zero		1


	//   ....[46]....
        /*0484*/ 	.word	0x00002a30
        /*0488*/ 	.word	0x000000ff
        /*048c*/ 	.word	0x00000090
        /*0490*/ 	.short	0x0106
        /*0492*/ 	.byte	0x07
	.zero		1


	//   ....[47]....
        /*0494*/ 	.word	0x00002a70
        /*0498*/ 	.word	0x00000000
        /*049c*/ 	.word	0x00000090
        /*04a0*/ 	.short	0x010a
        /*04a2*/ 	.byte	0xff
	.zero		1


	//   ....[48]....
        /*04a4*/ 	.word	0x00002f60
        /*04a8*/ 	.word	0x00000000
        /*04ac*/ 	.word	0x00000080
        /*04b0*/ 	.short	0x010a
        /*04b2*/ 	.byte	0xff
	.zero		1


	//   ....[49]....
        /*04b4*/ 	.word	0x00003020
        /*04b8*/ 	.word	0x00000000
        /*04bc*/ 	.word	0x00000000
        /*04c0*/ 	.short	0x0101
        /*04c2*/ 	.byte	0xff
	.zero		1


	//   ....[50]....
        /*04c4*/ 	.word	0x000030e0
        /*04c8*/ 	.word	0x000000ff
        /*04cc*/ 	.word	0x00000000
        /*04d0*/ 	.short	0x010a
        /*04d2*/ 	.byte	0x04
	.zero		1


	//   ....[51]....
        /*04d4*/ 	.word	0x00003150
        /*04d8*/ 	.word	0x000000ff
        /*04dc*/ 	.word	0x00000000
        /*04e0*/ 	.short	0x010a
        /*04e2*/ 	.byte	0x08
	.zero		1


	//   ....[52]....
        /*04e4*/ 	.word	0x00003240
        /*04e8*/ 	.word	0x000000ff
        /*04ec*/ 	.word	0x00000000
        /*04f0*/ 	.short	0x010a
        /*04f2*/ 	.byte	0x04
	.zero		1


	//   ....[53]....
        /*04f4*/ 	.word	0x00003280
        /*04f8*/ 	.word	0x000000ff
        /*04fc*/ 	.word	0x000000a8
        /*0500*/ 	.short	0x010a
        /*0502*/ 	.byte	0x0d
	.zero		1


	//   ....[54]....
        /*0504*/ 	.word	0x000034b0
        /*0508*/ 	.word	0x000000ff
        /*050c*/ 	.word	0x000000d0
        /*0510*/ 	.short	0x010a
        /*0512*/ 	.byte	0x0d
	.zero		1


	//   ....[55]....
        /*0514*/ 	.word	0x000039d0
        /*0518*/ 	.word	0x00000008
        /*051c*/ 	.word	0x00000080
        /*0520*/ 	.short	0x010a
        /*0522*/ 	.byte	0xff
	.zero		1


	//   ....[56]....
        /*0524*/ 	.word	0x00003b40
        /*0528*/ 	.word	0x00000000
        /*052c*/ 	.word	0x00000000
        /*0530*/ 	.short	0x0101
        /*0532*/ 	.byte	0xff
	.zero		1


	//   ....[57]....
        /*0534*/ 	.word	0x00004010
        /*0538*/ 	.word	0x000000ff
        /*053c*/ 	.word	0x00000078
        /*0540*/ 	.short	0x010a
        /*0542*/ 	.byte	0x20
	.zero		1


	//   ....[58]....
        /*0544*/ 	.word	0x000041f0
        /*0548*/ 	.word	0x000000ff
        /*054c*/ 	.word	0x00000058
        /*0550*/ 	.short	0x010a
        /*0552*/ 	.byte	0x10
	.zero		1


	//   ....[59]....
        /*0554*/ 	.word	0x00004550
        /*0558*/ 	.word	0x000000ff
        /*055c*/ 	.word	0x00000040
        /*0560*/ 	.short	0x010b
        /*0562*/ 	.byte	0x10
	.zero		1


	//   ....[60]....
        /*0564*/ 	.word	0x000045d0
        /*0568*/ 	.word	0x000000ff
        /*056c*/ 	.word	0x00000000
        /*0570*/ 	.short	0x0101
        /*0572*/ 	.byte	0x04
	.zero		1


	//   ....[61]....
        /*0574*/ 	.word	0x000045f0
        /*0578*/ 	.word	0x000000ff
        /*057c*/ 	.word	0x00000058
        /*0580*/ 	.short	0x010a
        /*0582*/ 	.byte	0x11
	.zero		1


	//   ....[62]....
        /*0584*/ 	.word	0x00004900
        /*0588*/ 	.word	0x000000ff
        /*058c*/ 	.word	0x00000040
        /*0590*/ 	.short	0x010b
        /*0592*/ 	.byte	0x11
	.zero		1


	//   ....[63]....
        /*0594*/ 	.word	0x00004980
        /*0598*/ 	.word	0x000000ff
        /*059c*/ 	.word	0x00000000
        /*05a0*/ 	.short	0x0101
        /*05a2*/ 	.byte	0x04
	.zero		1


	//   ....[64]....
        /*05a4*/ 	.word	0x000049a0
        /*05a8*/ 	.word	0x000000ff
        /*05ac*/ 	.word	0x00000058
        /*05b0*/ 	.short	0x010a
        /*05b2*/ 	.byte	0x10
	.zero		1


	//   ....[65]....
        /*05b4*/ 	.word	0x00004ca0
        /*05b8*/ 	.word	0x000000ff
        /*05bc*/ 	.word	0x00000040
        /*05c0*/ 	.short	0x010b
        /*05c2*/ 	.byte	0x10
	.zero		1


	//   ....[66]....
        /*05c4*/ 	.word	0x00004d20
        /*05c8*/ 	.word	0x000000ff
        /*05cc*/ 	.word	0x00000000
        /*05d0*/ 	.short	0x0101
        /*05d2*/ 	.byte	0x04
	.zero		1


	//   ....[67]....
        /*05d4*/ 	.word	0x00004d40
        /*05d8*/ 	.word	0x000000ff
        /*05dc*/ 	.word	0x00000058
        /*05e0*/ 	.short	0x010a
        /*05e2*/ 	.byte	0x15
	.zero		1


	//   ....[68]....
        /*05e4*/ 	.word	0x00005020
        /*05e8*/ 	.word	0x000000ff
        /*05ec*/ 	.word	0x00000040
        /*05f0*/ 	.short	0x010b
        /*05f2*/ 	.byte	0x15
	.zero		1


	//   ....[69]....
        /*05f4*/ 	.word	0x00005040
        /*05f8*/ 	.word	0x000000ff
        /*05fc*/ 	.word	0x00000000
        /*0600*/ 	.short	0x0101
        /*0602*/ 	.byte	0x04
	.zero		1


	//   ....[70]....
        /*0604*/ 	.word	0x00005060
        /*0608*/ 	.word	0x000000ff
        /*060c*/ 	.word	0x00000058
        /*0610*/ 	.short	0x010a
        /*0612*/ 	.byte	0x06
	.zero		1


	//   ....[71]....
        /*0614*/ 	.word	0x00005360
        /*0618*/ 	.word	0x000000ff
        /*061c*/ 	.word	0x00000040
        /*0620*/ 	.short	0x010b
        /*0622*/ 	.byte	0x06
	.zero		1


	//   ....[72]....
        /*0624*/ 	.word	0x00005370
        /*0628*/ 	.word	0x000000ff
        /*062c*/ 	.word	0x00000000
        /*0630*/ 	.short	0x0101
        /*0632*/ 	.byte	0x04
	.zero		1


	//   ....[73]....
        /*0634*/ 	.word	0x00005380
        /*0638*/ 	.word	0x000000ff
        /*063c*/ 	.word	0x00000058
        /*0640*/ 	.short	0x010a
        /*0642*/ 	.byte	0x10
	.zero		1


	//   ....[74]....
        /*0644*/ 	.word	0x00005680
        /*0648*/ 	.word	0x000000ff
        /*064c*/ 	.word	0x00000040
        /*0650*/ 	.short	0x010b
        /*0652*/ 	.byte	0x10
	.zero		1


	//   ....[75]....
        /*0654*/ 	.word	0x00005700
        /*0658*/ 	.word	0x000000ff
        /*065c*/ 	.word	0x00000000
        /*0660*/ 	.short	0x0101
        /*0662*/ 	.byte	0x04
	.zero		1


	//   ....[76]....
        /*0664*/ 	.word	0x00005720
        /*0668*/ 	.word	0x000000ff
        /*066c*/ 	.word	0x00000058
        /*0670*/ 	.short	0x010a
        /*0672*/ 	.byte	0x11
	.zero		1


	//   ....[77]....
        /*0674*/ 	.word	0x00005a20
        /*0678*/ 	.word	0x000000ff
        /*067c*/ 	.word	0x00000040
        /*0680*/ 	.short	0x010b
        /*0682*/ 	.byte	0x11
	.zero		1


	//   ....[78]....
        /*0684*/ 	.word	0x00005aa0
        /*0688*/ 	.word	0x000000ff
        /*068c*/ 	.word	0x00000000
        /*0690*/ 	.short	0x0101
        /*0692*/ 	.byte	0x04
	.zero		1


	//   ....[79]....
        /*0694*/ 	.word	0x00005ac0
        /*0698*/ 	.word	0x000000ff
        /*069c*/ 	.word	0x00000058
        /*06a0*/ 	.short	0x010a
        /*06a2*/ 	.byte	0x10
	.zero		1


	//   ....[80]....
        /*06a4*/ 	.word	0x00005e20
        /*06a8*/ 	.word	0x000000ff
        /*06ac*/ 	.word	0x00000040
        /*06b0*/ 	.short	0x010b
        /*06b2*/ 	.byte	0x10
	.zero		1


	//   ....[81]....
        /*06b4*/ 	.word	0x00005ea0
        /*06b8*/ 	.word	0x000000ff
        /*06bc*/ 	.word	0x00000000
        /*06c0*/ 	.short	0x0101
        /*06c2*/ 	.byte	0x04
	.zero		1


	//   ....[82]....
        /*06c4*/ 	.word	0x00005ef0
        /*06c8*/ 	.word	0x000000ff
        /*06cc*/ 	.word	0x00000000
        /*06d0*/ 	.short	0x010a
        /*06d2*/ 	.byte	0x04
	.zero		1


	//   ....[83]....
        /*06d4*/ 	.word	0x00005f80
        /*06d8*/ 	.word	0x000000ff
        /*06dc*/ 	.word	0x00000000
        /*06e0*/ 	.short	0x010a
        /*06e2*/ 	.byte	0x05
	.zero		1


	//   ....[84]....
        /*06e4*/ 	.word	0x00006020
        /*06e8*/ 	.word	0x00000000
        /*06ec*/ 	.word	0x00000000
        /*06f0*/ 	.short	0x010a
        /*06f2*/ 	.byte	0xff
	.zero		1


	//   ....[85]....
        /*06f4*/ 	.word	0x00006390
        /*06f8*/ 	.word	0x00000000
        /*06fc*/ 	.word	0x00000080
        /*0700*/ 	.short	0x010a
        /*0702*/ 	.byte	0xff
	.zero		1


	//   ....[86]....
        /*0704*/ 	.word	0x00006460
        /*0708*/ 	.word	0x00000000
        /*070c*/ 	.word	0x00000000
        /*0710*/ 	.short	0x0101
        /*0712*/ 	.byte	0xff
	.zero		1


	//   ....[87]....
        /*0714*/ 	.word	0x00007150
        /*0718*/ 	.word	0x00000004
        /*071c*/ 	.word	0x00000040
        /*0720*/ 	.short	0x010a
        /*0722*/ 	.byte	0xff
	.zero		1


	//   ....[88]....
        /*0724*/ 	.word	0x00007250
        /*0728*/ 	.word	0x000000ff
        /*072c*/ 	.word	0x000000a0
        /*0730*/ 	.short	0x010a
        /*0732*/ 	.byte	0x2f
	.zero		1


	//   ....[89]....
        /*0734*/ 	.word	0x00007310
        /*0738*/ 	.word	0x00000004
        /*073c*/ 	.word	0x00000040
        /*0740*/ 	.short	0x010a
        /*0742*/ 	.byte	0xff
	.zero		1


	//   ....[90]....
        /*0744*/ 	.word	0x00007710
        /*0748*/ 	.word	0x000000ff
        /*074c*/ 	.word	0x000000a0
        /*0750*/ 	.short	0x010a
        /*0752*/ 	.byte	0x2f
	.zero		1


	//   ....[91]....
        /*0754*/ 	.word	0x000078c0
        /*0758*/ 	.word	0x000000ff
        /*075c*/ 	.word	0x00000000
        /*0760*/ 	.short	0x0101
        /*0762*/ 	.byte	0x04
	.zero		1


	//   ....[92]....
        /*0764*/ 	.word	0x00008240
        /*0768*/ 	.word	0x00000000
        /*076c*/ 	.word	0x00000000
        /*0770*/ 	.short	0x0101
        /*0772*/ 	.byte	0xff
	.zero		1


	//   ....[93]....
        /*0774*/ 	.word	0x00008250
        /*0778*/ 	.word	0x00000005
        /*077c*/ 	.word	0x00000040
        /*0780*/ 	.short	0x010a
        /*0782*/ 	.byte	0xff
	.zero		1


	//   ....[94]....
        /*0784*/ 	.word	0x00008330
        /*0788*/ 	.word	0x00000005
        /*078c*/ 	.word	0x00000040
        /*0790*/ 	.short	0x010a
        /*0792*/ 	.byte	0xff
	.zero		1


	//   ....[95]....
        /*0794*/ 	.word	0x00009160
        /*0798*/ 	.word	0x00000027
        /*079c*/ 	.word	0x00000000
        /*07a0*/ 	.short	0x0101
        /*07a2*/ 	.byte	0xff
	.zero		1


	//   ....[96]....
        /*07a4*/ 	.word	0x000091d0
        /*07a8*/ 	.word	0x00000005
        /*07ac*/ 	.word	0x00000040
        /*07b0*/ 	.short	0x010a
        /*07b2*/ 	.byte	0xff
	.zero		1


	//   ....[97]....
        /*07b4*/ 	.word	0x00009270
        /*07b8*/ 	.word	0x00000005
        /*07bc*/ 	.word	0x00000040
        /*07c0*/ 	.short	0x010a
        /*07c2*/ 	.byte	0xff
	.zero		1


	//   ....[98]....
        /*07c4*/ 	.word	0x0000a0b0
        /*07c8*/ 	.word	0x00000027
        /*07cc*/ 	.word	0x00000000
        /*07d0*/ 	.short	0x0101
        /*07d2*/ 	.byte	0xff
	.zero		1


	//   ....[99]....
        /*07d4*/ 	.word	0x0000a120
        /*07d8*/ 	.word	0x00000005
        /*07dc*/ 	.word	0x00000040
        /*07e0*/ 	.short	0x010a
        /*07e2*/ 	.byte	0xff
	.zero		1


	//   ....[100]....
        /*07e4*/ 	.word	0x0000a1c0
        /*07e8*/ 	.word	0x00000005
        /*07ec*/ 	.word	0x00000040
        /*07f0*/ 	.short	0x010a
        /*07f2*/ 	.byte	0xff
	.zero		1


	//   ....[101]....
        /*07f4*/ 	.word	0x0000b000
        /*07f8*/ 	.word	0x00000027
        /*07fc*/ 	.word	0x00000000
        /*0800*/ 	.short	0x0101
        /*0802*/ 	.byte	0xff
	.zero		1


	//   ....[102]....
        /*0804*/ 	.word	0x0000b070
        /*0808*/ 	.word	0x00000005
        /*080c*/ 	.word	0x00000040
        /*0810*/ 	.short	0x010a
        /*0812*/ 	.byte	0xff
	.zero		1


	//   ....[103]....
        /*0814*/ 	.word	0x0000b110
        /*0818*/ 	.word	0x00000005
        /*081c*/ 	.word	0x00000040
        /*0820*/ 	.short	0x010a
        /*0822*/ 	.byte	0xff
	.zero		1


	//   ....[104]....
        /*0824*/ 	.word	0x0000bf50
        /*0828*/ 	.word	0x00000027
        /*082c*/ 	.word	0x00000000
        /*0830*/ 	.short	0x0101
        /*0832*/ 	.byte	0xff
	.zero		1


	//   ....[105]....
        /*0834*/ 	.word	0x0000bfc0
        /*0838*/ 	.word	0x00000005
        /*083c*/ 	.word	0x00000040
        /*0840*/ 	.short	0x010a
        /*0842*/ 	.byte	0xff
	.zero		1


	//   ....[106]....
        /*0844*/ 	.word	0x0000c060
        /*0848*/ 	.word	0x00000005
        /*084c*/ 	.word	0x00000040
        /*0850*/ 	.short	0x010a
        /*0852*/ 	.byte	0xff
	.zero		1


	//   ....[107]....
        /*0854*/ 	.word	0x0000cea0
        /*0858*/ 	.word	0x00000027
        /*085c*/ 	.word	0x00000000
        /*0860*/ 	.short	0x0101
        /*0862*/ 	.byte	0xff
	.zero		1


	//   ....[108]....
        /*0864*/ 	.word	0x0000cf10
        /*0868*/ 	.word	0x00000005
        /*086c*/ 	.word	0x00000040
        /*0870*/ 	.short	0x010a
        /*0872*/ 	.byte	0xff
	.zero		1


	//   ....[109]....
        /*0874*/ 	.word	0x0000cfb0
        /*0878*/ 	.word	0x00000005
        /*087c*/ 	.word	0x00000040
        /*0880*/ 	.short	0x010a
        /*0882*/ 	.byte	0xff
	.zero		1


	//   ....[110]....
        /*0884*/ 	.word	0x0000ddd0
        /*0888*/ 	.word	0x00000027
        /*088c*/ 	.word	0x00000000
        /*0890*/ 	.short	0x0101
        /*0892*/ 	.byte	0xff
	.zero		1


	//   ....[111]....
        /*0894*/ 	.word	0x0000de40
        /*0898*/ 	.word	0x00000003
        /*089c*/ 	.word	0x00000040
        /*08a0*/ 	.short	0x010a
        /*08a2*/ 	.byte	0xff
	.zero		1


	//   ....[112]....
        /*08a4*/ 	.word	0x0000def0
        /*08a8*/ 	.word	0x00000003
        /*08ac*/ 	.word	0x00000040
        /*08b0*/ 	.short	0x010a
        /*08b2*/ 	.byte	0xff
	.zero		1


	//   ....[113]....
        /*08b4*/ 	.word	0x0000ecf0
        /*08b8*/ 	.word	0x00000000
        /*08bc*/ 	.word	0x00000000
        /*08c0*/ 	.short	0x0101
        /*08c2*/ 	.byte	0xff
	.zero		1


	//   ....[114]....
        /*08c4*/ 	.word	0x0000edf0
        /*08c8*/ 	.word	0x000000ff
        /*08cc*/ 	.word	0x000000d0
        /*08d0*/ 	.short	0x0101
        /*08d2*/ 	.byte	0x2f
	.zero		1


	//   ....[115]....
        /*08d4*/ 	.word	0x0000ef80
        /*08d8*/ 	.word	0x000000ff
        /*08dc*/ 	.word	0x00000000
        /*08e0*/ 	.short	0x0101
        /*08e2*/ 	.byte	0x04
	.zero		1


	//   ....[116]....
        /*08e4*/ 	.word	0x0000efa0
        /*08e8*/ 	.word	0x00000003
        /*08ec*/ 	.word	0x000000c0
        /*08f0*/ 	.short	0x010a
        /*08f2*/ 	.byte	0xff
	.zero		1


	//   ....[117]....
        /*08f4*/ 	.word	0x0000f000
        /*08f8*/ 	.word	0x00000000
        /*08fc*/ 	.word	0x00000020
        /*0900*/ 	.short	0x010a
        /*0902*/ 	.byte	0xff
	.zero		1


	//   ....[118]....
        /*0904*/ 	.word	0x0000f050
        /*0908*/ 	.word	0x00000003
        /*090c*/ 	.word	0x00000080
        /*0910*/ 	.short	0x010a
        /*0912*/ 	.byte	0xff
	.zero		1


	//   ....[119]....
        /*0914*/ 	.word	0x0000f0b0
        /*0918*/ 	.word	0x00000000
        /*091c*/ 	.word	0x00000000
        /*0920*/ 	.short	0x010a
        /*0922*/ 	.byte	0xff
	.zero		1


	//   ....[120]....
        /*0924*/ 	.word	0x0000f110
        /*0928*/ 	.word	0x00000000
        /*092c*/ 	.word	0x00000000
        /*0930*/ 	.short	0x010a
        /*0932*/ 	.byte	0xff
	.zero		1


	//   ....[121]....
        /*0934*/ 	.word	0x0000f170
        /*0938*/ 	.word	0x00000000
        /*093c*/ 	.word	0x00000000
        /*0940*/ 	.short	0x010a
        /*0942*/ 	.byte	0xff
	.zero		1


	//   ....[122]....
        /*0944*/ 	.word	0x0000f1c0
        /*0948*/ 	.word	0x00000000
        /*094c*/ 	.word	0x000000b0
        /*0950*/ 	.short	0x010a
        /*0952*/ 	.byte	0xff
	.zero		1


	//   ....[123]....
        /*0954*/ 	.word	0x0000f220
        /*0958*/ 	.word	0x00000000
        /*095c*/ 	.word	0x00000090
        /*0960*/ 	.short	0x010a
        /*0962*/ 	.byte	0xff
	.zero		1


	//   ....[124]....
        /*0964*/ 	.word	0x0000f270
        /*0968*/ 	.word	0x00000000
        /*096c*/ 	.word	0x00000080
        /*0970*/ 	.short	0x010a
        /*0972*/ 	.byte	0xff
	.zero		1


	//   ....[125]....
        /*0974*/ 	.word	0x0000f2d0
        /*0978*/ 	.word	0x00000000
        /*097c*/ 	.word	0x00000090
        /*0980*/ 	.short	0x010a
        /*0982*/ 	.byte	0xff
	.zero		1


	//   ....[126]....
        /*0984*/ 	.word	0x0000f320
        /*0988*/ 	.word	0x00000000
        /*098c*/ 	.word	0x00000080
        /*0990*/ 	.short	0x010a
        /*0992*/ 	.byte	0xff
	.zero		1


	//   ....[127]....
        /*0994*/ 	.word	0x0000f380
        /*0998*/ 	.word	0x00000000
        /*099c*/ 	.word	0x00000000
        /*09a0*/ 	.short	0x010a
        /*09a2*/ 	.byte	0xff
	.zero		1


	//   ....[128]....
        /*09a4*/ 	.word	0x0000f3e0
        /*09a8*/ 	.word	0x00000000
        /*09ac*/ 	.word	0x000000a8
        /*09b0*/ 	.short	0x010a
        /*09b2*/ 	.byte	0xff
	.zero		1


	//   ....[129]....
        /*09b4*/ 	.word	0x0000f440
        /*09b8*/ 	.word	0x00000000
        /*09bc*/ 	.word	0x000000d0
        /*09c0*/ 	.short	0x010a
        /*09c2*/ 	.byte	0xff
	.zero		1


	//   ....[130]....
        /*09c4*/ 	.word	0x0000f490
        /*09c8*/ 	.word	0x00000008
        /*09cc*/ 	.word	0x00000080
        /*09d0*/ 	.short	0x010a
        /*09d2*/ 	.byte	0xff
	.zero		1


	//   ....[131]....
        /*09d4*/ 	.word	0x0000f4f0
        /*09d8*/ 	.word	0x00000000
        /*09dc*/ 	.word	0x00000078
        /*09e0*/ 	.short	0x010a
        /*09e2*/ 	.byte	0xff
	.zero		1


	//   ....[132]....
        /*09e4*/ 	.word	0x0000f550
        /*09e8*/ 	.word	0x00000000
        /*09ec*/ 	.word	0x00000058
        /*09f0*/ 	.short	0x010a
        /*09f2*/ 	.byte	0xff
	.zero		1


	//   ....[133]....
        /*09f4*/ 	.word	0x0000f5b0
        /*09f8*/ 	.word	0x00000000
        /*09fc*/ 	.word	0x00000058
        /*0a00*/ 	.short	0x010a
        /*0a02*/ 	.byte	0xff
	.zero		1


	//   ....[134]....
        /*0a04*/ 	.word	0x0000f610
        /*0a08*/ 	.word	0x00000000
        /*0a0c*/ 	.word	0x00000058
        /*0a10*/ 	.short	0x010a
        /*0a12*/ 	.byte	0xff
	.zero		1


	//   ....[135]....
        /*0a14*/ 	.word	0x0000f670
        /*0a18*/ 	.word	0x00000000
        /*0a1c*/ 	.word	0x00000058
        /*0a20*/ 	.short	0x010a
        /*0a22*/ 	.byte	0xff
	.zero		1


	//   ....[136]....
        /*0a24*/ 	.word	0x0000f6d0
        /*0a28*/ 	.word	0x00000000
        /*0a2c*/ 	.word	0x00000058
        /*0a30*/ 	.short	0x010a
        /*0a32*/ 	.byte	0xff
	.zero		1


	//   ....[137]....
        /*0a34*/ 	.word	0x0000f730
        /*0a38*/ 	.word	0x00000000
        /*0a3c*/ 	.word	0x00000058
        /*0a40*/ 	.short	0x010a
        /*0a42*/ 	.byte	0xff
	.zero		1


	//   ....[138]....
        /*0a44*/ 	.word	0x0000f790
        /*0a48*/ 	.word	0x00000000
        /*0a4c*/ 	.word	0x00000058
        /*0a50*/ 	.short	0x010a
        /*0a52*/ 	.byte	0xff
	.zero		1


	//   ....[139]....
        /*0a54*/ 	.word	0x0000f7f0
        /*0a58*/ 	.word	0x00000000
        /*0a5c*/ 	.word	0x00000058
        /*0a60*/ 	.short	0x010a
        /*0a62*/ 	.byte	0xff
	.zero		1


	//   ....[140]....
        /*0a64*/ 	.word	0x0000f850
        /*0a68*/ 	.word	0x00000000
        /*0a6c*/ 	.word	0x00000000
        /*0a70*/ 	.short	0x010a
        /*0a72*/ 	.byte	0xff
	.zero		1


	//   ....[141]....
        /*0a74*/ 	.word	0x0000f8b0
        /*0a78*/ 	.word	0x00000000
        /*0a7c*/ 	.word	0x00000000
        /*0a80*/ 	.short	0x010a
        /*0a82*/ 	.byte	0xff
	.zero		1


	//   ....[142]....
        /*0a84*/ 	.word	0x0000f900
        /*0a88*/ 	.word	0x00000000
        /*0a8c*/ 	.word	0x00000080
        /*0a90*/ 	.short	0x010a
        /*0a92*/ 	.byte	0xff
	.zero		1


	//   ....[143]....
        /*0a94*/ 	.word	0x0000f950
        /*0a98*/ 	.word	0x00000004
        /*0a9c*/ 	.word	0x00000040
        /*0aa0*/ 	.short	0x010a
        /*0aa2*/ 	.byte	0xff
	.zero		1


	//   ....[144]....
        /*0aa4*/ 	.word	0x0000f9b0
        /*0aa8*/ 	.word	0x00000003
        /*0aac*/ 	.word	0x000000a0
        /*0ab0*/ 	.short	0x010a
        /*0ab2*/ 	.byte	0xff
	.zero		1


	//   ....[145]....
        /*0ab4*/ 	.word	0x0000fa00
        /*0ab8*/ 	.word	0x00000005
        /*0abc*/ 	.word	0x00000040
        /*0ac0*/ 	.short	0x010a
        /*0ac2*/ 	.byte	0xff
	.zero		1


	//   ....[146]....
        /*0ac4*/ 	.word	0x0000fa50
        /*0ac8*/ 	.word	0x00000005
        /*0acc*/ 	.word	0x00000040
        /*0ad0*/ 	.short	0x010a
        /*0ad2*/ 	.byte	0xff
	.zero		1


	//   ....[147]....
        /*0ad4*/ 	.word	0x0000faa0
        /*0ad8*/ 	.word	0x00000005
        /*0adc*/ 	.word	0x00000040
        /*0ae0*/ 	.short	0x010a
        /*0ae2*/ 	.byte	0xff
	.zero		1


	//   ....[148]....
        /*0ae4*/ 	.word	0x0000faf0
        /*0ae8*/ 	.word	0x00000005
        /*0aec*/ 	.word	0x00000040
        /*0af0*/ 	.short	0x010a
        /*0af2*/ 	.byte	0xff
	.zero		1


	//   ....[149]....
        /*0af4*/ 	.word	0x0000fb40
        /*0af8*/ 	.word	0x00000005
        /*0afc*/ 	.word	0x00000040
        /*0b00*/ 	.short	0x010a
        /*0b02*/ 	.byte	0xff
	.zero		1


	//   ....[150]....
        /*0b04*/ 	.word	0x0000fb90
        /*0b08*/ 	.word	0x00000005
        /*0b0c*/ 	.word	0x00000040
        /*0b10*/ 	.short	0x010a
        /*0b12*/ 	.byte	0xff
	.zero		1


	//   ....[151]....
        /*0b14*/ 	.word	0x0000fbe0
        /*0b18*/ 	.word	0x00000003
        /*0b1c*/ 	.word	0x00000040
        /*0b20*/ 	.short	0x010a
        /*0b22*/ 	.byte	0xff
	.zero		1


	//----- nvinfo : EIATTR_NUM_MBARRIERS
	.align		4
.L_47:
        /*0b24*/ 	.byte	0x03, 0x38
        /*0b26*/ 	.short	0x001b


	//----- nvinfo : EIATTR_EXIT_INSTR_OFFSETS
	.align		4
        /*0b28*/ 	.byte	0x04, 0x1c
        /*0b2a*/ 	.short	(.L_49 - .L_48)


	//   ....[0]....
.L_48:
        /*0b2c*/ 	.word	0x00002550


	//   ....[1]....
        /*0b30*/ 	.word	0x00002a40


	//   ....[2]....
        /*0b34*/ 	.word	0x00002aa0


	//   ....[3]....
        /*0b38*/ 	.word	0x00003710


	//   ....[4]....
        /*0b3c*/ 	.word	0x00006050


	//   ....[5]....
        /*0b40*/ 	.word	0x00006090


	//   ....[6]....
        /*0b44*/ 	.word	0x0000ee70


	//   ....[7]....
        /*0b48*/ 	.word	0x0000eef0


	//   ....[8]....
        /*0b4c*/ 	.word	0x0000ef20


	//   ....[9]....
        /*0b50*/ 	.word	0x0000ef90


	//----- nvinfo : EIATTR_MAX_THREADS
	.align		4
.L_49:
        /*0b54*/ 	.byte	0x04, 0x05
        /*0b56*/ 	.short	(.L_51 - .L_50)
.L_50:
        /*0b58*/ 	.word	0x00000100
        /*0b5c*/ 	.word	0x00000001
        /*0b60*/ 	.word	0x00000001


	//----- nvinfo : EIATTR_CRS_STACK_SIZE
	.align		4
.L_51:
        /*0b64*/ 	.byte	0x04, 0x1e
        /*0b66*/ 	.short	(.L_53 - .L_52)
.L_52:
        /*0b68*/ 	.word	0x00000000


	//----- nvinfo : EIATTR_CBANK_PARAM_SIZE
	.align		4
.L_53:
        /*0b6c*/ 	.byte	0x03, 0x19
        /*0b6e*/ 	.short	0x0a00


	//----- nvinfo : EIATTR_PARAM_CBANK
	.align		4
        /*0b70*/ 	.byte	0x04, 0x0a
        /*0b72*/ 	.short	(.L_55 - .L_54)
	.align		4
.L_54:
        /*0b74*/ 	.word	index@(.nv.constant0._ZN7cutlass13device_kernelINS_4gemm6kernel13GemmUniversalIN4cute5tupleIJiiiiEEENS1_10collective13CollectiveMmaINS1_41MainloopSm100TmaUmmaWarpSpecializedSparseILi4ELi2ELi1ENS5_IJNS4_1CILi1EEENSA_ILi2EEESB_EEEEENS5_IJNSA_ILi128EEENSA_ILi256EEESF_EEENS_12float_e4m3_tENS5_IJNS4_6LayoutINS5_IJiNS5_IJSC_iEEEiEEENS5_IJlNS5_IJSB_SC_EEElEEEEENSJ_INS5_IJNS5_IJSF_iEEESP_iEEENS5_IJNS5_IJSF_NSA_ILi16384EEEEEENS5_IJSB_lEEElEEEEEEEESI_NS5_IJlSB_lEEENS4_8TiledMMAINS4_8MMA_AtomIJNS4_26SM100_MMA_F8F6F4_SS_SPARSEISI_SI_fLi128ELi256ELNS4_4UMMA5MajorE0ELS12_0ELNS11_7ScaleInE0ELS13_0EEEEEENSJ_INS5_IJSB_SB_SB_EEENS5_IJNSA_ILi0EEES17_S17_EEEEENS5_IJNS4_10UnderscoreES1A_S1A_EEEEENS4_23SM90_TMA_LOAD_MULTICASTENS4_14ComposedLayoutINS4_7SwizzleILi2ELi4ELi3EEENS4_25smem_sparse_ptr_flag_bitsILi2ELi8EEENSJ_INS5_IJNS5_IJSB_NSA_ILi8EEEEEENS5_IJSC_NSA_ILi64EEEEEEEEENS5_IJNS5_IJS17_SF_EEESM_EEEEEEEvNS4_8identityENS4_13SM90_TMA_LOADENS1E_INS1F_ILi3ELi4ELi3EEENS4_18smem_ptr_flag_bitsILi8EEENSJ_INS5_IJS1J_SF_EEENS5_IJSF_SB_EEEEEEEvS1S_EENS_8epilogue10collective18CollectiveEpilogueINS22_23Sm100TmaWarpSpecializedILi3ELi2ELi32ELb1ELb0EEEJSH_NS5_IJNSJ_ISF_SB_EENSJ_INSA_ILi32EEESB_EEEEEfNS5_IJSB_llEEEfS2B_NS22_6fusion15FusionCallbacksIS26_NS2C_17LinearCombinationIffffLNS_15FloatRoundStyleE2EEESH_S2A_JEEENS4_5SM1004TMEM4LOAD26SM100_TMEM_LOAD_32dp32b32xES1T_NS1E_INS1F_ILi2ELi5ELi2EEENS1V_ILi32EEENSJ_INS5_IJS28_NSA_ILi4EEEEEENS5_IJSB_S28_EEEEEEENS4_39AutoVectorizingCopyWithAssumedAlignmentILi128EEENS4_14SM90_TMA_STOREES2S_S2U_S2U_EEEvvEEEEvNT_6ParamsE)
        /*0b78*/ 	.short	0x0380
        /*0b7a*/ 	.short	0x0a00


	//----- nvinfo : EIATTR_SW_WAR
	.align		4
.L_55:
        /*0b7c*/ 	.byte	0x04, 0x36
        /*0b7e*/ 	.short	(.L_57 - .L_56)
.L_56:
        /*0b80*/ 	.word	0x00000008
.L_57:


//--------------------- .nv.callgraph             --------------------------
	.section	.nv.callgraph,"",@"SHT_CUDA_CALLGRAPH"
	.align	4
	.sectionentsize	8
	.align		4
        /*0000*/ 	.word	0x00000000
	.align		4
        /*0004*/ 	.word	0xffffffff
	.align		4
        /*0008*/ 	.word	index@(_ZN7cutlass13device_kernelINS_4gemm6kernel13GemmUniversalIN4cute5tupleIJiiiiEEENS1_10collective13CollectiveMmaINS1_41MainloopSm100TmaUmmaWarpSpecializedSparseILi4ELi2ELi1ENS5_IJNS4_1CILi1EEENSA_ILi2EEESB_EEEEENS5_IJNSA_ILi128EEENSA_ILi256EEESF_EEENS_12float_e4m3_tENS5_IJNS4_6LayoutINS5_IJiNS5_IJSC_iEEEiEEENS5_IJlNS5_IJSB_SC_EEElEEEEENSJ_INS5_IJNS5_IJSF_iEEESP_iEEENS5_IJNS5_IJSF_NSA_ILi16384EEEEEENS5_IJSB_lEEElEEEEEEEESI_NS5_IJlSB_lEEENS4_8TiledMMAINS4_8MMA_AtomIJNS4_26SM100_MMA_F8F6F4_SS_SPARSEISI_SI_fLi128ELi256ELNS4_4UMMA5MajorE0ELS12_0ELNS11_7ScaleInE0ELS13_0EEEEEENSJ_INS5_IJSB_SB_SB_EEENS5_IJNSA_ILi0EEES17_S17_EEEEENS5_IJNS4_10UnderscoreES1A_S1A_EEEEENS4_23SM90_TMA_LOAD_MULTICASTENS4_14ComposedLayoutINS4_7SwizzleILi2ELi4ELi3EEENS4_25smem_sparse_ptr_flag_bitsILi2ELi8EEENSJ_INS5_IJNS5_IJSB_NSA_ILi8EEEEEENS5_IJSC_NSA_ILi64EEEEEEEEENS5_IJNS5_IJS17_SF_EEESM_EEEEEEEvNS4_8identityENS4_13SM90_TMA_LOADENS1E_INS1F_ILi3ELi4ELi3EEENS4_18smem_ptr_flag_bitsILi8EEENSJ_INS5_IJS1J_SF_EEENS5_IJSF_SB_EEEEEEEvS1S_EENS_8epilogue10collective18CollectiveEpilogueINS22_23Sm100TmaWarpSpecializedILi3ELi2ELi32ELb1ELb0EEEJSH_NS5_IJNSJ_ISF_SB_EENSJ_INSA_ILi32EEESB_EEEEEfNS5_IJSB_llEEEfS2B_NS22_6fusion15FusionCallbacksIS26_NS2C_17LinearCombinationIffffLNS_15FloatRoundStyleE2EEESH_S2A_JEEENS4_5SM1004TMEM4LOAD26SM100_TMEM_LOAD_32dp32b32xES1T_NS1E_INS1F_ILi2ELi5ELi2EEENS1V_ILi32EEENSJ_INS5_IJS28_NSA_ILi4EEEEEENS5_IJSB_S28_EEEEEEENS4_39AutoVectorizingCopyWithAssumedAlignmentILi128EEENS4_14SM90_TMA_STOREES2S_S2U_S2U_EEEvvEEEEvNT_6ParamsE)
	.align		4
        /*000c*/ 	.word	index@(__assertfail)
	.align		4
        /*0010*/ 	.word	0x00000000
	.align		4
        /*0014*/ 	.word	0xfffffffe
	.align		4
        /*0018*/ 	.word	0x00000000
	.align		4
        /*001c*/ 	.word	0xfffffffd
	.align		4
        /*0020*/ 	.word	0x00000000
	.align		4
        /*0024*/ 	.word	0xfffffffc


//--------------------- .nv.constant4             --------------------------
	.section	.nv.constant4,"a",@progbits
	.align	8
	.align		8
.nv.constant4:
        /*0000*/ 	.dword	__assertfail
	.align		8
        /*0008*/ 	.dword	__unnamed_1
	.align		8
        /*0010*/ 	.dword	__unnamed_2
	.align		8
        /*0018*/ 	.dword	_ZN39_INTERNAL_c50b737e_4_k_cu_c47e34b4_29414cuda3std3__45__cpo5beginE
	.align		8
        /*0020*/ 	.dword	_ZN39_INTERNAL_c50b737e_4_k_cu_c47e34b4_29414cuda3std3__45__cpo3endE
	.align		8
        /*0028*/ 	.dword	_ZN39_INTERNAL_c50b737e_4_k_cu_c47e34b4_29414cuda3std3__45__cpo6cbeginE
	.align		8
        /*0030*/ 	.dword	_ZN39_INTERNAL_c50b737e_4_k_cu_c47e34b4_29414cuda3std3__45__cpo4cendE
	.align		8
        /*0038*/ 	.dword	_ZN39_INTERNAL_c50b737e_4_k_cu_c47e34b4_29414cuda3std3__441_GLOBAL__N__c50b737e_4_k_cu_c47e34b4_29416ignoreE
	.align		8
        /*0040*/ 	.dword	_ZN39_INTERNAL_c50b737e_4_k_cu_c47e34b4_29414cuda3std3__419piecewise_constructE
	.align		8
        /*0048*/ 	.dword	_ZN39_INTERNAL_c50b737e_4_k_cu_c47e34b4_29414cuda3std3__48in_placeE
	.align		8
        /*0050*/ 	.dword	_ZN39_INTERNAL_c50b737e_4_k_cu_c47e34b4_29414cuda3std6ranges3__45__cpo4swapE
	.align		8
        /*0058*/ 	.dword	_ZN39_INTERNAL_c50b737e_4_k_cu_c47e34b4_29414cuda3std6ranges3__45__cpo9iter_moveE
	.align		8
        /*0060*/ 	.dword	_ZN39_INTERNAL_c50b737e_4_k_cu_c47e34b4_29414cute7productE
	.align		8
        /*0068*/ 	.dword	_ZN39_INTERNAL_c50b737e_4_k_cu_c47e34b4_29414cute1_E
	.align		8
        /*0070*/ 	.dword	$str$25
	.align		8
        /*0078*/ 	.dword	$str$26
	.align		8
        /*0080*/ 	.dword	$str$27
	.align		8
        /*0088*/ 	.dword	$str$28


//--------------------- .text._ZN7cutlass13device_kernelINS_4gemm6kernel13GemmUniversalIN4cute5tupleIJiiiiEEENS1_10collective13CollectiveMmaINS1_41MainloopSm100TmaUmmaWarpSpecializedSparseILi4ELi2ELi1ENS5_IJNS4_1CILi1EEENSA_ILi2EEESB_EEEEENS5_IJNSA_ILi128EEENSA_ILi256EEESF_EEENS_12float_e4m3_tENS5_IJNS4_6LayoutINS5_IJiNS5_IJSC_iEEEiEEENS5_IJlNS5_IJSB_SC_EEElEEEEENSJ_INS5_IJNS5_IJSF_iEEESP_iEEENS5_IJNS5_IJSF_NSA_ILi16384EEEEEENS5_IJSB_lEEElEEEEEEEESI_NS5_IJlSB_lEEENS4_8TiledMMAINS4_8MMA_AtomIJNS4_26SM100_MMA_F8F6F4_SS_SPARSEISI_SI_fLi128ELi256ELNS4_4UMMA5MajorE0ELS12_0ELNS11_7ScaleInE0ELS13_0EEEEEENSJ_INS5_IJSB_SB_SB_EEENS5_IJNSA_ILi0EEES17_S17_EEEEENS5_IJNS4_10UnderscoreES1A_S1A_EEEEENS4_23SM90_TMA_LOAD_MULTICASTENS4_14ComposedLayoutINS4_7SwizzleILi2ELi4ELi3EEENS4_25smem_sparse_ptr_flag_bitsILi2ELi8EEENSJ_INS5_IJNS5_IJSB_NSA_ILi8EEEEEENS5_IJSC_NSA_ILi64EEEEEEEEENS5_IJNS5_IJS17_SF_EEESM_EEEEEEEvNS4_8identityENS4_13SM90_TMA_LOADENS1E_INS1F_ILi3ELi4ELi3EEENS4_18smem_ptr_flag_bitsILi8EEENSJ_INS5_IJS1J_SF_EEENS5_IJSF_SB_EEEEEEEvS1S_EENS_8epilogue10collective18CollectiveEpilogueINS22_23Sm100TmaWarpSpecializedILi3ELi2ELi32ELb1ELb0EEEJSH_NS5_IJNSJ_ISF_SB_EENSJ_INSA_ILi32EEESB_EEEEEfNS5_IJSB_llEEEfS2B_NS22_6fusion15FusionCallbacksIS26_NS2C_17LinearCombinationIffffLNS_15FloatRoundStyleE2EEESH_S2A_JEEENS4_5SM1004TMEM4LOAD26SM100_TMEM_LOAD_32dp32b32xES1T_NS1E_INS1F_ILi2ELi5ELi2EEENS1V_ILi32EEENSJ_INS5_IJS28_NSA_ILi4EEEEEENS5_IJSB_S28_EEEEEEENS4_39AutoVectorizingCopyWithAssumedAlignmentILi128EEENS4_14SM90_TMA_STOREES2S_S2U_S2U_EEEvvEEEEvNT_6ParamsE --------------------------
	.section	.text._ZN7cutlass13device_kernelINS_4gemm6kernel13GemmUniversalIN4cute5tupleIJiiiiEEENS1_10collective13CollectiveMmaINS1_41MainloopSm100TmaUmmaWarpSpecializedSparseILi4ELi2ELi1ENS5_IJNS4_1CILi1EEENSA_ILi2EEESB_EEEEENS5_IJNSA_ILi128EEENSA_ILi256EEESF_EEENS_12float_e4m3_tENS5_IJNS4_6LayoutINS5_IJiNS5_IJSC_iEEEiEEENS5_IJlNS5_IJSB_SC_EEElEEEEENSJ_INS5_IJNS5_IJSF_iEEESP_iEEENS5_IJNS5_IJSF_NSA_ILi16384EEEEEENS5_IJSB_lEEElEEEEEEEESI_NS5_IJlSB_lEEENS4_8TiledMMAINS4_8MMA_AtomIJNS4_26SM100_MMA_F8F6F4_SS_SPARSEISI_SI_fLi128ELi256ELNS4_4UMMA5MajorE0ELS12_0ELNS11_7ScaleInE0ELS13_0EEEEEENSJ_INS5_IJSB_SB_SB_EEENS5_IJNSA_ILi0EEES17_S17_EEEEENS5_IJNS4_10UnderscoreES1A_S1A_EEEEENS4_23SM90_TMA_LOAD_MULTICASTENS4_14ComposedLayoutINS4_7SwizzleILi2ELi4ELi3EEENS4_25smem_sparse_ptr_flag_bitsILi2ELi8EEENSJ_INS5_IJNS5_IJSB_NSA_ILi8EEEEEENS5_IJSC_NSA_ILi64EEEEEEEEENS5_IJNS5_IJS17_SF_EEESM_EEEEEEEvNS4_8identityENS4_13SM90_TMA_LOADENS1E_INS1F_ILi3ELi4ELi3EEENS4_18smem_ptr_flag_bitsILi8EEENSJ_INS5_IJS1J_SF_EEENS5_IJSF_SB_EEEEEEEvS1S_EENS_8epilogue10collective18CollectiveEpilogueINS22_23Sm100TmaWarpSpecializedILi3ELi2ELi32ELb1ELb0EEEJSH_NS5_IJNSJ_ISF_SB_EENSJ_INSA_ILi32EEESB_EEEEEfNS5_IJSB_llEEEfS2B_NS22_6fusion15FusionCallbacksIS26_NS2C_17LinearCombinationIffffLNS_15FloatRoundStyleE2EEESH_S2A_JEEENS4_5SM1004TMEM4LOAD26SM100_TMEM_LOAD_32dp32b32xES1T_NS1E_INS1F_ILi2ELi5ELi2EEENS1V_ILi32EEENSJ_INS5_IJS28_NSA_ILi4EEEEEENS5_IJSB_S28_EEEEEEENS4_39AutoVectorizingCopyWithAssumedAlignmentILi128EEENS4_14SM90_TMA_STOREES2S_S2U_S2U_EEEvvEEEEvNT_6ParamsE,"ax",@progbits
	.align	128
.text._ZN7cutlass13device_kernelINS_4gemm6kernel13GemmUniversalIN4cute5tupleIJiiiiEEENS1_10collective13CollectiveMmaINS1_41MainloopSm100TmaUmmaWarpSpecializedSparseILi4ELi2ELi1ENS5_IJNS4_1CILi1EEENSA_ILi2EEESB_EEEEENS5_IJNSA_ILi128EEENSA_ILi256EEESF_EEENS_12float_e4m3_tENS5_IJNS4_6LayoutINS5_IJiNS5_IJSC_iEEEiEEENS5_IJlNS5_IJSB_SC_EEElEEEEENSJ_INS5_IJNS5_IJSF_iEEESP_iEEENS5_IJNS5_IJSF_NSA_ILi16384EEEEEENS5_IJSB_lEEElEEEEEEEESI_NS5_IJlSB_lEEENS4_8TiledMMAINS4_8MMA_AtomIJNS4_26SM100_MMA_F8F6F4_SS_SPARSEISI_SI_fLi128ELi256ELNS4_4UMMA5MajorE0ELS12_0ELNS11_7ScaleInE0ELS13_0EEEEEENSJ_INS5_IJSB_SB_SB_EEENS5_IJNSA_ILi0EEES17_S17_EEEEENS5_IJNS4_10UnderscoreES1A_S1A_EEEEENS4_23SM90_TMA_LOAD_MULTICASTENS4_14ComposedLayoutINS4_7SwizzleILi2ELi4ELi3EEENS4_25smem_sparse_ptr_flag_bitsILi2ELi8EEENSJ_INS5_IJNS5_IJSB_NSA_ILi8EEEEEENS5_IJSC_NSA_ILi64EEEEEEEEENS5_IJNS5_IJS17_SF_EEESM_EEEEEEEvNS4_8identityENS4_13SM90_TMA_LOADENS1E_INS1F_ILi3ELi4ELi3EEENS4_18smem_ptr_flag_bitsILi8EEENSJ_INS5_IJS1J_SF_EEENS5_IJSF_SB_EEEEEEEvS1S_EENS_8epilogue10collective18CollectiveEpilogueINS22_23Sm100TmaWarpSpecializedILi3ELi2ELi32ELb1ELb0EEEJSH_NS5_IJNSJ_ISF_SB_EENSJ_INSA_ILi32EEESB_EEEEEfNS5_IJSB_llEEEfS2B_NS22_6fusion15FusionCallbacksIS26_NS2C_17LinearCombinationIffffLNS_15FloatRoundStyleE2EEESH_S2A_JEEENS4_5SM1004TMEM4LOAD26SM100_TMEM_LOAD_32dp32b32xES1T_NS1E_INS1F_ILi2ELi5ELi2EEENS1V_ILi32EEENSJ_INS5_IJS28_NSA_ILi4EEEEEENS5_IJSB_S28_EEEEEEENS4_39AutoVectorizingCopyWithAssumedAlignmentILi128EEENS4_14SM90_TMA_STOREES2S_S2U_S2U_EEEvvEEEEvNT_6ParamsE:
        .type           _ZN7cutlass13device_kernelINS_4gemm6kernel13GemmUniversalIN4cute5tupleIJiiiiEEENS1_10collective13CollectiveMmaINS1_41MainloopSm100TmaUmmaWarpSpecializedSparseILi4ELi2ELi1ENS5_IJNS4_1CILi1EEENSA_ILi2EEESB_EEEEENS5_IJNSA_ILi128EEENSA_ILi256EEESF_EEENS_12float_e4m3_tENS5_IJNS4_6LayoutINS5_IJiNS5_IJSC_iEEEiEEENS5_IJlNS5_IJSB_SC_EEElEEEEENSJ_INS5_IJNS5_IJSF_iEEESP_iEEENS5_IJNS5_IJSF_NSA_ILi16384EEEEEENS5_IJSB_lEEElEEEEEEEESI_NS5_IJlSB_lEEENS4_8TiledMMAINS4_8MMA_AtomIJNS4_26SM100_MMA_F8F6F4_SS_SPARSEISI_SI_fLi128ELi256ELNS4_4UMMA5MajorE0ELS12_0ELNS11_7ScaleInE0ELS13_0EEEEEENSJ_INS5_IJSB_SB_SB_EEENS5_IJNSA_ILi0EEES17_S17_EEEEENS5_IJNS4_10UnderscoreES1A_S1A_EEEEENS4_23SM90_TMA_LOAD_MULTICASTENS4_14ComposedLayoutINS4_7SwizzleILi2ELi4ELi3EEENS4_25smem_sparse_ptr_flag_bitsILi2ELi8EEENSJ_INS5_IJNS5_IJSB_NSA_ILi8EEEEEENS5_IJSC_NSA_ILi64EEEEEEEEENS5_IJNS5_IJS17_SF_EEESM_EEEEEEEvNS4_8identityENS4_13SM90_TMA_LOADENS1E_INS1F_ILi3ELi4ELi3EEENS4_18smem_ptr_flag_bitsILi8EEENSJ_INS5_IJS1J_SF_EEENS5_IJSF_SB_EEEEEEEvS1S_EENS_8epilogue10collective18CollectiveEpilogueINS22_23Sm100TmaWarpSpecializedILi3ELi2ELi32ELb1ELb0EEEJSH_NS5_IJNSJ_ISF_SB_EENSJ_INSA_ILi32EEESB_EEEEEfNS5_IJSB_llEEEfS2B_NS22_6fusion15FusionCallbacksIS26_NS2C_17LinearCombinationIffffLNS_15FloatRoundStyleE2EEESH_S2A_JEEENS4_5SM1004TMEM4LOAD26SM100_TMEM_LOAD_32dp32b32xES1T_NS1E_INS1F_ILi2ELi5ELi2EEENS1V_ILi32EEENSJ_INS5_IJS28_NSA_ILi4EEEEEENS5_IJSB_S28_EEEEEEENS4_39AutoVectorizingCopyWithAssumedAlignmentILi128EEENS4_14SM90_TMA_STOREES2S_S2U_S2U_EEEvvEEEEvNT_6ParamsE,@function
        .size           _ZN7cutlass13device_kernelINS_4gemm6kernel13GemmUniversalIN4cute5tupleIJiiiiEEENS1_10collective13CollectiveMmaINS1_41MainloopSm100TmaUmmaWarpSpecializedSparseILi4ELi2ELi1ENS5_IJNS4_1CILi1EEENSA_ILi2EEESB_EEEEENS5_IJNSA_ILi128EEENSA_ILi256EEESF_EEENS_12float_e4m3_tENS5_IJNS4_6LayoutINS5_IJiNS5_IJSC_iEEEiEEENS5_IJlNS5_IJSB_SC_EEElEEEEENSJ_INS5_IJNS5_IJSF_iEEESP_iEEENS5_IJNS5_IJSF_NSA_ILi16384EEEEEENS5_IJSB_lEEElEEEEEEEESI_NS5_IJlSB_lEEENS4_8TiledMMAINS4_8MMA_AtomIJNS4_26SM100_MMA_F8F6F4_SS_SPARSEISI_SI_fLi128ELi256ELNS4_4UMMA5MajorE0ELS12_0ELNS11_7ScaleInE0ELS13_0EEEEEENSJ_INS5_IJSB_SB_SB_EEENS5_IJNSA_ILi0EEES17_S17_EEEEENS5_IJNS4_10UnderscoreES1A_S1A_EEEEENS4_23SM90_TMA_LOAD_MULTICASTENS4_14ComposedLayoutINS4_7SwizzleILi2ELi4ELi3EEENS4_25smem_sparse_ptr_flag_bitsILi2ELi8EEENSJ_INS5_IJNS5_IJSB_NSA_ILi8EEEEEENS5_IJSC_NSA_ILi64EEEEEEEEENS5_IJNS5_IJS17_SF_EEESM_EEEEEEEvNS4_8identityENS4_13SM90_TMA_LOADENS1E_INS1F_ILi3ELi4ELi3EEENS4_18smem_ptr_flag_bitsILi8EEENSJ_INS5_IJS1J_SF_EEENS5_IJSF_SB_EEEEEEEvS1S_EENS_8epilogue10collective18CollectiveEpilogueINS22_23Sm100TmaWarpSpecializedILi3ELi2ELi32ELb1ELb0EEEJSH_NS5_IJNSJ_ISF_SB_EENSJ_INSA_ILi32EEESB_EEEEEfNS5_IJSB_llEEEfS2B_NS22_6fusion15FusionCallbacksIS26_NS2C_17LinearCombinationIffffLNS_15FloatRoundStyleE2EEESH_S2A_JEEENS4_5SM1004TMEM4LOAD26SM100_TMEM_LOAD_32dp32b32xES1T_NS1E_INS1F_ILi2ELi5ELi2EEENS1V_ILi32EEENSJ_INS5_IJS28_NSA_ILi4EEEEEENS5_IJSB_S28_EEEEEEENS4_39AutoVectorizingCopyWithAssumedAlignmentILi128EEENS4_14SM90_TMA_STOREES2S_S2U_S2U_EEEvvEEEEvNT_6ParamsE,(.L_x_219 - _ZN7cutlass13device_kernelINS_4gemm6kernel13GemmUniversalIN4cute5tupleIJiiiiEEENS1_10collective13CollectiveMmaINS1_41MainloopSm100TmaUmmaWarpSpecializedSparseILi4ELi2ELi1ENS5_IJNS4_1CILi1EEENSA_ILi2EEESB_EEEEENS5_IJNSA_ILi128EEENSA_ILi256EEESF_EEENS_12float_e4m3_tENS5_IJNS4_6LayoutINS5_IJiNS5_IJSC_iEEEiEEENS5_IJlNS5_IJSB_SC_EEElEEEEENSJ_INS5_IJNS5_IJSF_iEEESP_iEEENS5_IJNS5_IJSF_NSA_ILi16384EEEEEENS5_IJSB_lEEElEEEEEEEESI_NS5_IJlSB_lEEENS4_8TiledMMAINS4_8MMA_AtomIJNS4_26SM100_MMA_F8F6F4_SS_SPARSEISI_SI_fLi128ELi256ELNS4_4UMMA5MajorE0ELS12_0ELNS11_7ScaleInE0ELS13_0EEEEEENSJ_INS5_IJSB_SB_SB_EEENS5_IJNSA_ILi0EEES17_S17_EEEEENS5_IJNS4_10UnderscoreES1A_S1A_EEEEENS4_23SM90_TMA_LOAD_MULTICASTENS4_14ComposedLayoutINS4_7SwizzleILi2ELi4ELi3EEENS4_25smem_sparse_ptr_flag_bitsILi2ELi8EEENSJ_INS5_IJNS5_IJSB_NSA_ILi8EEEEEENS5_IJSC_NSA_ILi64EEEEEEEEENS5_IJNS5_IJS17_SF_EEESM_EEEEEEEvNS4_8identityENS4_13SM90_TMA_LOADENS1E_INS1F_ILi3ELi4ELi3EEENS4_18smem_ptr_flag_bitsILi8EEENSJ_INS5_IJS1J_SF_EEENS5_IJSF_SB_EEEEEEEvS1S_EENS_8epilogue10collective18CollectiveEpilogueINS22_23Sm100TmaWarpSpecializedILi3ELi2ELi32ELb1ELb0EEEJSH_NS5_IJNSJ_ISF_SB_EENSJ_INSA_ILi32EEESB_EEEEEfNS5_IJSB_llEEEfS2B_NS22_6fusion15FusionCallbacksIS26_NS2C_17LinearCombinationIffffLNS_15FloatRoundStyleE2EEESH_S2A_JEEENS4_5SM1004TMEM4LOAD26SM100_TMEM_LOAD_32dp32b32xES1T_NS1E_INS1F_ILi2ELi5ELi2EEENS1V_ILi32EEENSJ_INS5_IJS28_NSA_ILi4EEEEEENS5_IJSB_S28_EEEEEEENS4_39AutoVectorizingCopyWithAssumedAlignmentILi128EEENS4_14SM90_TMA_STOREES2S_S2U_S2U_EEEvvEEEEvNT_6ParamsE)
        .other          _ZN7cutlass13device_kernelINS_4gemm6kernel13GemmUniversalIN4cute5tupleIJiiiiEEENS1_10collective13CollectiveMmaINS1_41MainloopSm100TmaUmmaWarpSpecializedSparseILi4ELi2ELi1ENS5_IJNS4_1CILi1EEENSA_ILi2EEESB_EEEEENS5_IJNSA_ILi128EEENSA_ILi256EEESF_EEENS_12float_e4m3_tENS5_IJNS4_6LayoutINS5_IJiNS5_IJSC_iEEEiEEENS5_IJlNS5_IJSB_SC_EEElEEEEENSJ_INS5_IJNS5_IJSF_iEEESP_iEEENS5_IJNS5_IJSF_NSA_ILi16384EEEEEENS5_IJSB_lEEElEEEEEEEESI_NS5_IJlSB_lEEENS4_8TiledMMAINS4_8MMA_AtomIJNS4_26SM100_MMA_F8F6F4_SS_SPARSEISI_SI_fLi128ELi256ELNS4_4UMMA5MajorE0ELS12_0ELNS11_7ScaleInE0ELS13_0EEEEEENSJ_INS5_IJSB_SB_SB_EEENS5_IJNSA_ILi0EEES17_S17_EEEEENS5_IJNS4_10UnderscoreES1A_S1A_EEEEENS4_23SM90_TMA_LOAD_MULTICASTENS4_14ComposedLayoutINS4_7SwizzleILi2ELi4ELi3EEENS4_25smem_sparse_ptr_flag_bitsILi2ELi8EEENSJ_INS5_IJNS5_IJSB_NSA_ILi8EEEEEENS5_IJSC_NSA_ILi64EEEEEEEEENS5_IJNS5_IJS17_SF_EEESM_EEEEEEEvNS4_8identityENS4_13SM90_TMA_LOADENS1E_INS1F_ILi3ELi4ELi3EEENS4_18smem_ptr_flag_bitsILi8EEENSJ_INS5_IJS1J_SF_EEENS5_IJSF_SB_EEEEEEEvS1S_EENS_8epilogue10collective18CollectiveEpilogueINS22_23Sm100TmaWarpSpecializedILi3ELi2ELi32ELb1ELb0EEEJSH_NS5_IJNSJ_ISF_SB_EENSJ_INSA_ILi32EEESB_EEEEEfNS5_IJSB_llEEEfS2B_NS22_6fusion15FusionCallbacksIS26_NS2C_17LinearCombinationIffffLNS_15FloatRoundStyleE2EEESH_S2A_JEEENS4_5SM1004TMEM4LOAD26SM100_TMEM_LOAD_32dp32b32xES1T_NS1E_INS1F_ILi2ELi5ELi2EEENS1V_ILi32EEENSJ_INS5_IJS28_NSA_ILi4EEEEEENS5_IJSB_S28_EEEEEEENS4_39AutoVectorizingCopyWithAssumedAlignmentILi128EEENS4_14SM90_TMA_STOREES2S_S2U_S2U_EEEvvEEEEvNT_6ParamsE,@"STO_CUDA_ENTRY STV_DEFAULT"
_ZN7cutlass13device_kernelINS_4gemm6kernel13GemmUniversalIN4cute5tupleIJiiiiEEENS1_10collective13CollectiveMmaINS1_41MainloopSm100TmaUmmaWarpSpecializedSparseILi4ELi2ELi1ENS5_IJNS4_1CILi1EEENSA_ILi2EEESB_EEEEENS5_IJNSA_ILi128EEENSA_ILi256EEESF_EEENS_12float_e4m3_tENS5_IJNS4_6LayoutINS5_IJiNS5_IJSC_iEEEiEEENS5_IJlNS5_IJSB_SC_EEElEEEEENSJ_INS5_IJNS5_IJSF_iEEESP_iEEENS5_IJNS5_IJSF_NSA_ILi16384EEEEEENS5_IJSB_lEEElEEEEEEEESI_NS5_IJlSB_lEEENS4_8TiledMMAINS4_8MMA_AtomIJNS4_26SM100_MMA_F8F6F4_SS_SPARSEISI_SI_fLi128ELi256ELNS4_4UMMA5MajorE0ELS12_0ELNS11_7ScaleInE0ELS13_0EEEEEENSJ_INS5_IJSB_SB_SB_EEENS5_IJNSA_ILi0EEES17_S17_EEEEENS5_IJNS4_10UnderscoreES1A_S1A_EEEEENS4_23SM90_TMA_LOAD_MULTICASTENS4_14ComposedLayoutINS4_7SwizzleILi2ELi4ELi3EEENS4_25smem_sparse_ptr_flag_bitsILi2ELi8EEENSJ_INS5_IJNS5_IJSB_NSA_ILi8EEEEEENS5_IJSC_NSA_ILi64EEEEEEEEENS5_IJNS5_IJS17_SF_EEESM_EEEEEEEvNS4_8identityENS4_13SM90_TMA_LOADENS1E_INS1F_ILi3ELi4ELi3EEENS4_18smem_ptr_flag_bitsILi8EEENSJ_INS5_IJS1J_SF_EEENS5_IJSF_SB_EEEEEEEvS1S_EENS_8epilogue10collective18CollectiveEpilogueINS22_23Sm100TmaWarpSpecializedILi3ELi2ELi32ELb1ELb0EEEJSH_NS5_IJNSJ_ISF_SB_EENSJ_INSA_ILi32EEESB_EEEEEfNS5_IJSB_llEEEfS2B_NS22_6fusion15FusionCallbacksIS26_NS2C_17LinearCombinationIffffLNS_15FloatRoundStyleE2EEESH_S2A_JEEENS4_5SM1004TMEM4LOAD26SM100_TMEM_LOAD_32dp32b32xES1T_NS1E_INS1F_ILi2ELi5ELi2EEENS1V_ILi32EEENSJ_INS5_IJS28_NSA_ILi4EEEEEENS5_IJSB_S28_EEEEEEENS4_39AutoVectorizingCopyWithAssumedAlignmentILi128EEENS4_14SM90_TMA_STOREES2S_S2U_S2U_EEEvvEEEEvNT_6ParamsE:
[----:B------:R-:W1:Y:S01]  /*0000*/  LDC R1, c[0x0][0x37c] ;  /* 0x0000df00ff017b82 */ /* 0x000e620000000800 */
[----:B------:R-:W2:Y:S01]  /*0010*/  S2R R93, SR_TID.X ;  /* 0x00000000005d7919 */ /* 0x000ea20000002100 */
[----:B------:R-:W3:Y:S01]  /*0020*/  LDCU.64 UR10, c[0x0][0xa90] ;  /* 0x00015200ff0a77ac */ /* 0x000ee20008000a00 */
[----:B------:R-:W-:Y:S02]  /*0030*/  PRMT R79, RZ, 0x7610, R79 ;  /* 0x00007610ff4f7816 */ /* 0x000fe4000000004f */
[----:B------:R-:W-:Y:S01]  /*0040*/  ELECT P3, URZ, PT ;  /* 0x0000000000ff782f */ /* 0x000fe20003860000 */
[----:B---3--:R-:W-:-:S04]  /*0050*/  UISETP.NE.U32.AND UP0, UPT, UR10, URZ, UPT ;  /* 0x000000ff0a00728c */ /* 0x008fc8000bf05070 */
[----:B------:R-:W-:Y:S01]  /*0060*/  UISETP.NE.AND.EX UP0, UPT, UR11, URZ, UPT, UP0 ;  /* 0x000000ff0b00728c */ /* 0x000fe2000bf05300 */
[----:B--2---:R-:W-:-:S05]  /*0070*/  SHF.R.U32.HI R80, RZ, 0x5, R93 ;  /* 0x00000005ff507819 */ /* 0x004fca000001165d */
[----:B------:R-:W2:Y:S02]  /*0080*/  SHFL.IDX PT, R0, R80, RZ, 0x1f ;  /* 0x00001fff50007589 */ /* 0x000ea400000e0000 */
[----:B--2---:R-:W-:Y:S01]  /*0090*/  R2UR UR20, R0 ;  /* 0x00000000001472ca */ /* 0x004fe200000e0000 */
[----:B-1----:R-:W-:-:S14]  /*00a0*/  BRA.U UP0, `(.L_x_0) ;  /* 0x0000000100307547 */ /* 0x002fdc000b800000 */
[----:B------:R-:W1:Y:S02]  /*00b0*/  LDCU.64 UR4, c[0x0][0xa88] ;  /* 0x00015100ff0477ac */ /* 0x000e640008000a00 */
[----:B-1----:R-:W-:-:S04]  /*00c0*/  UISETP.NE.U32.AND UP0, UPT, UR4, URZ, UPT ;  /* 0x000000ff0400728c */ /* 0x002fc8000bf05070 */
[----:B------:R-:W-:-:S09]  /*00d0*/  UISETP.NE.AND.EX UP0, UPT, UR5, URZ, UPT, UP0 ;  /* 0x000000ff0500728c */ /* 0x000fd2000bf05300 */
[----:B------:R-:W-:Y:S05]  /*00e0*/  BRA.U !UP0, `(.L_x_1) ;  /* 0x0000000108147547 */ /* 0x000fea000b800000 */
[----:B------:R-:W1:Y:S01]  /*00f0*/  LDC.64 R2, c[0x0][0xa88] ;  /* 0x0002a200ff027b82 */ /* 0x000e620000000a00 */
[----:B------:R-:W1:Y:S02]  /*0100*/  LDCU.64 UR4, c[0x0][0x358] ;  /* 0x00006b00ff0477ac */ /* 0x000e640008000a00 */
[----:B-1----:R1:W5:Y:S01]  /*0110*/  LDG.E R41, desc[UR4][R2.64] ;  /* 0x0000000402297981 */ /* 0x002362000c1e1900 */
[----:B------:R-:W-:Y:S01]  /*0120*/  HFMA2 R79, -RZ, RZ, 0, 5.9604644775390625e-08 ;  /* 0x00000001ff4f7431 */ /* 0x000fe200000001ff */
[----:B------:R-:W-:Y:S05]  /*0130*/  BRA `(.L_x_0) ;  /* 0x00000000000c7947 */ /* 0x000fea0003800000 */
.L_x_1:
[----:B------:R-:W1:Y:S01]  /*0140*/  LDCU UR4, c[0x0][0xa80] ;  /* 0x00015000ff0477ac */ /* 0x000e620008000800 */
[----:B------:R-:W-:Y:S01]  /*0150*/  HFMA2 R79, -RZ, RZ, 0, 5.9604644775390625e-08 ;  /* 0x00000001ff4f7431 */ /* 0x000fe200000001ff */
[----:B-1----:R-:W-:-:S07]  /*0160*/  MOV R41, UR4 ;  /* 0x0000000400297c02 */ /* 0x002fce0008000f00 */
.L_x_0:
[----:B------:R-:W2:Y:S02]  /*0170*/  LDCU.64 UR4, c[0x0][0xab0] ;  /* 0x00015600ff0477ac */ /* 0x000ea40008000a00 */
[----:B--2---:R-:W-:-:S04]  /*0180*/  UISETP.NE.U32.AND UP0, UPT, UR4, URZ, UPT ;  /* 0x000000ff0400728c */ /* 0x004fc8000bf05070 */
[----:B------:R-:W-:-:S09]  /*0190*/  UISETP.NE.AND.EX UP0, UPT, UR5, URZ, UPT, UP0 ;  /* 0x000000ff0500728c */ /* 0x000fd2000bf05300 */
[----:B------:R-:W-:Y:S05]  /*01a0*/  BRA.U UP0, `(.L_x_2) ;  /* 0x0000000100287547 */ /* 0x000fea000b800000 */
[----:B------:R-:W2:Y:S02]  /*01b0*/  LDCU.64 UR4, c[0x0][0xaa8] ;  /* 0x00015500ff0477ac */ /* 0x000ea40008000a00 */
[----:B--2---:R-:W-:-:S04]  /*01c0*/  UISETP.NE.U32.AND UP0, UPT, UR4, URZ, UPT ;  /* 0x000000ff0400728c */ /* 0x004fc8000bf05070 */
[----:B------:R-:W-:-:S09]  /*01d0*/  UISETP.NE.AND.EX UP0, UPT, UR5, URZ, UPT, UP0 ;  /* 0x000000ff0500728c */ /* 0x000fd2000bf05300 */
[----:B------:R-:W-:Y:S05]  /*01e0*/  BRA.U !UP0, `(.L_x_3) ;  /* 0x0000000108107547 */ /* 0x000fea000b800000 */
[----:B------:R-:W2:Y:S01]  /*01f0*/  LDC.64 R36, c[0x0][0xaa8] ;  /* 0x0002aa00ff247b82 */ /* 0x000ea20000000a00 */
[----:B------:R-:W2:Y:S02]  /*0200*/  LDCU.64 UR4, c[0x0][0x358] ;  /* 0x00006b00ff0477ac */ /* 0x000ea40008000a00 */
[----:B--2---:R2:W5:Y:S01]  /*0210*/  LDG.E R36, desc[UR4][R36.64] ;  /* 0x0000000424247981 */ /* 0x004562000c1e1900 */
[----:B------:R-:W-:Y:S05]  /*0220*/  BRA `(.L_x_2) ;  /* 0x0000000000087947 */ /* 0x000fea0003800000 */
.L_x_3:
[----:B------:R-:W2:Y:S02]  /*0230*/  LDCU UR4, c[0x0][0xaa0] ;  /* 0x00015400ff0477ac */ /* 0x000ea40008000800 */
[----:B--2---:R-:W-:Y:S02]  /*0240*/  MOV R36, UR4 ;  /* 0x0000000400247c02 */ /* 0x004fe40008000f00 */
.L_x_2:
[----:B------:R-:W-:Y:S01]  /*0250*/  IMAD.U32 R0, RZ, RZ, UR20 ;  /* 0x00000014ff007e24 */ /* 0x000fe2000f8e00ff */
[----:B------:R-:W-:Y:S04]  /*0260*/  BSSY.RECONVERGENT B0, `(.L_x_4) ;  /* 0x000000f000007945 */ /* 0x000fe80003800200 */
[C---:B------:R-:W-:Y:S02]  /*0270*/  ISETP.NE.OR P1, PT, R0.reuse, 0x1, !P3 ;  /* 0x000000010000780c */ /* 0x040fe40005f25670 */
[----:B------:R-:W-:-:S11]  /*0280*/  ISETP.NE.OR P0, PT, R0, 0x3, !P3 ;  /* 0x000000030000780c */ /* 0x000fd60005f05670 */
[----:B------:R-:W-:Y:S05]  /*0290*/  @P1 BRA `(.L_x_5) ;  /* 0x00000000002c1947 */ /* 0x000fea0003800000 */
[----:B------:R-:W3:Y:S02]  /*02a0*/  LDCU.64 UR4, c[0x0][0x348] ;  /* 0x00006900ff0477ac */ /* 0x000ee40008000a00 */
[----:B---3--:R-:W-:Y:S02]  /*02b0*/  UIADD3 UR8, UP2, UPT, UR4, 0x80, URZ ;  /* 0x0000008004087890 */ /* 0x008fe4000ff5e0ff */
[----:B------:R-:W-:Y:S02]  /*02c0*/  UIADD3 UR6, UP1, UPT, UR4, 0x280, URZ ;  /* 0x0000028004067890 */ /* 0x000fe4000ff3e0ff */
[----:B------:R-:W-:Y:S02]  /*02d0*/  UIADD3 UR4, UP0, UPT, UR4, 0x180, URZ ;  /* 0x0000018004047890 */ /* 0x000fe4000ff1e0ff */
[----:B------:R-:W-:Y:S02]  /*02e0*/  UIADD3.X UR9, UPT, UPT, URZ, UR5, URZ, UP2, !UPT ;  /* 0x00000005ff097290 */ /* 0x000fe400097fe4ff */
[----:B------:R-:W-:-:S02]  /*02f0*/  UIADD3.X UR7, UPT, UPT, URZ, UR5, URZ, UP1, !UPT ;  /* 0x00000005ff077290 */ /* 0x000fc40008ffe4ff */
[----:B------:R-:W-:-:S05]  /*0300*/  UIADD3.X UR5, UPT, UPT, URZ, UR5, URZ, UP0, !UPT ;  /* 0x00000005ff057290 */ /* 0x000fca00087fe4ff */
[----:B------:R3:W-:Y:S02]  /*0310*/  UTMACCTL.PF [UR8] ;  /* 0x00000000080079b9 */ /* 0x0007e40008040000 */
[----:B------:R3:W-:Y:S02]  /*0320*/  UTMACCTL.PF [UR6] ;  /* 0x00000000060079b9 */ /* 0x0007e40008040000 */
[----:B------:R3:W-:Y:S02]  /*0330*/  UTMACCTL.PF [UR4] ;  /* 0x00000000040079b9 */ /* 0x0007e40008040000 */
[----:B---3--:R-:W-:Y:S01]  /*0340*/  NOP ;  /* 0x0000000000007918 */ /* 0x008fe20000000000 */
.L_x_5:
[----:B------:R-:W-:Y:S05]  /*0350*/  BSYNC.RECONVERGENT B0 ;  /* 0x0000000000007941 */ /* 0x000fea0003800200 */
.L_x_4:
[----:B------:R-:W-:Y:S04]  /*0360*/  BSSY.RECONVERGENT B0, `(.L_x_6) ;  /* 0x000000a000007945 */ /* 0x000fe80003800200 */
[----:B------:R-:W-:Y:S05]  /*0370*/  @P0 BRA `(.L_x_7) ;  /* 0x0000000000200947 */ /* 0x000fea0003800000 */
[----:B------:R-:W3:Y:S02]  /*0380*/  LDCU.64 UR4, c[0x0][0x348] ;  /* 0x00006900ff0477ac */ /* 0x000ee40008000a00 */
[----:B---3--:R-:W-:Y:S02]  /*0390*/  UIADD3 UR6, UP1, UPT, UR4, 0x780, URZ ;  /* 0x0000078004067890 */ /* 0x008fe4000ff3e0ff */
[----:B------:R-:W-:Y:S02]  /*03a0*/  UIADD3 UR4, UP0, UPT, UR4, 0x880, URZ ;  /* 0x0000088004047890 */ /* 0x000fe4000ff1e0ff */
[----:B------:R-:W-:Y:S02]  /*03b0*/  UIADD3.X UR7, UPT, UPT, URZ, UR5, URZ, UP1, !UPT ;  /* 0x00000005ff077290 */ /* 0x000fe40008ffe4ff */
[----:B------:R-:W-:-:S07]  /*03c0*/  UIADD3.X UR5, UPT, UPT, URZ, UR5, URZ, UP0, !UPT ;  /* 0x00000005ff057290 */ /* 0x000fce00087fe4ff */
[----:B------:R3:W-:Y:S02]  /*03d0*/  UTMACCTL.PF [UR6] ;  /* 0x00000000060079b9 */ /* 0x0007e40008040000 */
[----:B------:R3:W-:Y:S02]  /*03e0*/  UTMACCTL.PF [UR4] ;  /* 0x00000000040079b9 */ /* 0x0007e40008040000 */
[----:B---3--:R-:W-:Y:S01]  /*03f0*/  NOP ;  /* 0x0000000000007918 */ /* 0x008fe20000000000 */
.L_x_7:
[----:B------:R-:W-:Y:S05]  /*0400*/  BSYNC.RECONVERGENT B0 ;  /* 0x0000000000007941 */ /* 0x000fea0003800200 */
.L_x_6:
[----:B------:R-:W3:Y:S01]  /*0410*/  LDCU.64 UR4, c[0x0][0xa88] ;  /* 0x00015100ff0477ac */ /* 0x000ee20008000a00 */
[----:B------:R-:W-:Y:S02]  /*0420*/  UISETP.EQ.U32.AND UP1, UPT, UR10, URZ, UPT ;  /* 0x000000ff0a00728c */ /* 0x000fe4000bf22070 */
[----:B---3--:R-:W-:-:S04]  /*0430*/  UISETP.NE.U32.AND UP0, UPT, UR4, URZ, UPT ;  /* 0x000000ff0400728c */ /* 0x008fc8000bf05070 */
[----:B------:R-:W-:-:S04]  /*0440*/  UISETP.NE.AND.EX UP2, UPT, UR5, URZ, UPT, UP0 ;  /* 0x000000ff0500728c */ /* 0x000fc8000bf45300 */
[----:B------:R-:W-:Y:S02]  /*0450*/  UISETP.EQ.OR.EX UP3, UPT, UR11, URZ, !UP2, UP1 ;  /* 0x000000ff0b00728c */ /* 0x000fe4000d762710 */
[----:B------:R-:W-:Y:S02]  /*0460*/  UPLOP3.LUT UP1, UPT, UPT, UPT, UPT, 0x80, 0x8 ;  /* 0x000000000008789c */ /* 0x000fe40003f2f070 */
[----:B------:R-:W-:-:S06]  /*0470*/  UP2UR UR4, UPR, URZ, 0x8 ;  /* 0x00000008ff047883 */ /* 0x000fcc0008000000 */
[----:B------:R-:W-:Y:S01]  /*0480*/  MOV R86, UR4 ;  /* 0x0000000400567c02 */ /* 0x000fe20008000f00 */
[----:B------:R-:W-:Y:S06]  /*0490*/  BRA.U !UP3, `(.L_x_8) ;  /* 0x000000010b207547 */ /* 0x000fec000b800000 */
[----:B------:R-:W-:Y:S01]  /*04a0*/  UISETP.NE.U32.AND UP0, UPT, UR10, URZ, UPT ;  /* 0x000000ff0a00728c */ /* 0x000fe2000bf05070 */
[----:B-----5:R-:W-:Y:S01]  /*04b0*/  FSETP.NEU.AND P0, PT, R41, RZ, PT ;  /* 0x000000ff2900720b */ /* 0x020fe20003f0d000 */
[----:B------:R-:W-:Y:S02]  /*04c0*/  USEL UR4, URZ, 0xffffffff, UP2 ;  /* 0xffffffffff047887 */ /* 0x000fe40009000000 */
[----:B------:R-:W-:-:S10]  /*04d0*/  UISETP.NE.AND.EX UP1, UPT, UR11, URZ, UPT, UP0 ;  /* 0x000000ff0b00728c */ /* 0x000fd4000bf25300 */
[----:B------:R-:W-:Y:S01]  /*04e0*/  VOTEU.ANY UP0, P0 ;  /* 0x0000000000ff7886 */ /* 0x000fe20000000100 */
[----:B------:R-:W-:-:S04]  /*04f0*/  @!UP1 USEL UR4, URZ, 0xffffffff, UP0 ;  /* 0xffffffffff049887 */ /* 0x000fc80008000000 */
[----:B------:R-:W-:-:S04]  /*0500*/  ULOP3.LUT UR4, UR4, 0x1, URZ, 0xc0, !UPT ;  /* 0x0000000104047892 */ /* 0x000fc8000f8ec0ff */
[----:B------:R-:W-:-:S11]  /*0510*/  UISETP.NE.U32.AND UP1, UPT, UR4, 0x1, UPT ;  /* 0x000000010400788c */ /* 0x000fd6000bf25070 */
.L_x_8:
[----:B-1----:R-:W1:Y:S02]  /*0520*/  SHFL.IDX PT, R2, R80, RZ, 0x1f ;  /* 0x00001fff50027589 */ /* 0x002e6400000e0000 */
[----:B-1----:R-:W-:-:S13]  /*0530*/  ISETP.NE.AND P0, PT, R2, RZ, PT ;  /* 0x000000ff0200720c */ /* 0x002fda0003f05270 */
[----:B------:R-:W-:Y:S05]  /*0540*/  @P0 BRA `(.L_x_9) ;  /* 0x0000000000580947 */ /* 0x000fea0003800000 */
[----:B------:R-:W1:Y:S01]  /*0550*/  S2UR UR4, SR_CgaCtaId ;  /* 0x00000000000479c3 */ /* 0x000e620000008800 */
[----:B------:R-:W-:Y:S01]  /*0560*/  UMOV UR5, 0x400 ;  /* 0x0000040000057882 */ /* 0x000fe20000000000 */
[----:B------:R-:W-:Y:S01]  /*0570*/  UMOV UR8, 0x1 ;  /* 0x0000000100087882 */ /* 0x000fe20000000000 */
[----:B------:R-:W-:Y:S01]  /*0580*/  UMOV UR6, 0x2 ;  /* 0x0000000200067882 */ /* 0x000fe20000000000 */
[----:B------:R-:W-:-:S04]  /*0590*/  UIADD3 UR8, UPT, UPT, -UR8, 0x100000, URZ ;  /* 0x0010000008087890 */ /* 0x000fc8000fffe1ff */
[----:B------:R-:W-:Y:S02]  /*05a0*/  USHF.L.U32 UR9, UR8, 0xb, URZ ;  /* 0x0000000b08097899 */ /* 0x000fe400080006ff */
[----:B------:R-:W-:Y:S02]  /*05b0*/  USHF.L.U32 UR8, UR8, 0x1, URZ ;  /* 0x0000000108087899 */ /* 0x000fe400080006ff */
[----:B------:R-:W-:-:S04]  /*05c0*/  UIADD3 UR6, UPT, UPT, -UR6, 0x100000, URZ ;  /* 0x0010000006067890 */ /* 0x000fc8000fffe1ff */
[----:B------:R-:W-:Y:S02]  /*05d0*/  USHF.L.U32 UR7, UR6, 0xb, URZ ;  /* 0x0000000b06077899 */ /* 0x000fe400080006ff */
[----:B------:R-:W-:Y:S01]  /*05e0*/  USHF.L.U32 UR6, UR6, 0x1, URZ ;  /* 0x0000000106067899 */ /* 0x000fe200080006ff */
[----:B------:R-:W-:Y:S01]  /*05f0*/  ELECT P0, URZ, PT ;  /* 0x0000000000ff782f */ /* 0x000fe20003800000 */
[----:B-1----:R-:W-:Y:S01]  /*0600*/  ULEA UR4, UR4, UR5, 0x18 ;  /* 0x0000000504047291 */ /* 0x002fe2000f8ec0ff */
[----:B------:R-:W1:Y:S11]  /*0610*/  FENCE.VIEW.ASYNC.S ;  /* 0x00000000000073c6 */ /* 0x000e760000000000 */
[----:B-1----:R1:W3:Y:S01]  /*0620*/  SYNCS.EXCH.64 URZ, [UR4], UR8 ;  /* 0x0000000804ff75b2 */ /* 0x0022e20008000100 */
[----:B------:R1:W4:Y:S01]  /*0630*/  SYNCS.EXCH.64 URZ, [UR4+0x20], UR6 ;  /* 0x0000200604ff75b2 */ /* 0x0003220008000100 */
[----:B------:R1:W1:Y:S01]  /*0640*/  SYNCS.EXCH.64 URZ, [UR4+0x8], UR8 ;  /* 0x0000080804ff75b2 */ /* 0x0002620008000100 */
[----:B------:R1:W1:Y:S01]  /*0650*/  SYNCS.EXCH.64 URZ, [UR4+0x28], UR6 ;  /* 0x0000280604ff75b2 */ /* 0x0002620008000100 */
[----:B------:R1:W1:Y:S01]  /*0660*/  SYNCS.EXCH.64 URZ, [UR4+0x10], UR8 ;  /* 0x0000100804ff75b2 */ /* 0x0002620008000100 */
[----:B------:R1:W1:Y:S01]  /*0670*/  SYNCS.EXCH.64 URZ, [UR4+0x30], UR6 ;  /* 0x0000300604ff75b2 */ /* 0x0002620008000100 */
[----:B------:R1:W1:Y:S01]  /*0680*/  SYNCS.EXCH.64 URZ, [UR4+0x18], UR8 ;  /* 0x0000180804ff75b2 */ /* 0x0002620008000100 */
[----:B------:R1:W1:Y:S01]  /*0690*/  SYNCS.EXCH.64 URZ, [UR4+0x38], UR6 ;  /* 0x0000380604ff75b2 */ /* 0x0002620008000100 */
[----:B------:R-:W-:Y:S01]  /*06a0*/  NOP ;  /* 0x0000000000007918 */ /* 0x000fe20000000000 */
.L_x_9:
[----:B------:R-:W2:Y:S01]  /*06b0*/  SHFL.IDX PT, R2, R80, RZ, 0x1f ;  /* 0x00001fff50027589 */ /* 0x000ea200000e0000 */
[----:B------:R-:W-:Y:S01]  /*06c0*/  NOP ;  /* 0x0000000000007918 */ /* 0x000fe20000000000 */
[----:B--2---:R-:W-:-:S13]  /*06d0*/  ISETP.NE.AND P0, PT, R2, 0x1, PT ;  /* 0x000000010200780c */ /* 0x004fda0003f05270 */
[----:B------:R-:W-:Y:S05]  /*06e0*/  @P0 BRA `(.L_x_10) ;  /* 0x0000000000500947 */ /* 0x000fea0003800000 */
[----:B-1----:R-:W1:Y:S01]  /*06f0*/  S2UR UR4, SR_CgaCtaId ;  /* 0x00000000000479c3 */ /* 0x002e620000008800 */
        /* <DEDUP_REMOVED lines=12> */
[----:B-1----:R2:W1:Y:S01]  /*07c0*/  SYNCS.EXCH.64 URZ, [UR4+0x40], UR8 ;  /* 0x0000400804ff75b2 */ /* 0x0024620008000100 */
[----:B------:R2:W1:Y:S01]  /*07d0*/  SYNCS.EXCH.64 URZ, [UR4+0x58], UR6 ;  /* 0x0000580604ff75b2 */ /* 0x0004620008000100 */
[----:B------:R2:W1:Y:S01]  /*07e0*/  SYNCS.EXCH.64 URZ, [UR4+0x48], UR8 ;  /* 0x0000480804ff75b2 */ /* 0x0004620008000100 */
[----:B------:R2:W1:Y:S01]  /*07f0*/  SYNCS.EXCH.64 URZ, [UR4+0x60], UR6 ;  /* 0x0000600604ff75b2 */ /* 0x0004620008000100 */
[----:B------:R2:W1:Y:S01]  /*0800*/  SYNCS.EXCH.64 URZ, [UR4+0x50], UR8 ;  /* 0x0000500804ff75b2 */ /* 0x0004620008000100 */
[----:B------:R2:W1:Y:S02]  /*0810*/  SYNCS.EXCH.64 URZ, [UR4+0x68], UR6 ;  /* 0x0000680604ff75b2 */ /* 0x0004640008000100 */
[----:B--2---:R-:W-:Y:S01]  /*0820*/  NOP ;  /* 0x0000000000007918 */ /* 0x004fe20000000000 */
.L_x_10:
[----:B------:R-:W2:Y:S01]  /*0830*/  SHFL.IDX PT, R2, R80, RZ, 0x1f ;  /* 0x00001fff50027589 */ /* 0x000ea200000e0000 */
[----:B------:R-:W-:Y:S01]  /*0840*/  NOP ;  /* 0x0000000000007918 */ /* 0x000fe20000000000 */
[----:B--2---:R-:W-:-:S13]  /*0850*/  ISETP.NE.AND P0, PT, R2, 0x3, PT ;  /* 0x000000030200780c */ /* 0x004fda0003f05270 */
[----:B------:R-:W-:Y:S05]  /*0860*/  @P0 BRA `(.L_x_11) ;  /* 0x0000000000300947 */ /* 0x000fea0003800000 */
[----:B-1----:R-:W1:Y:S01]  /*0870*/  S2UR UR4, SR_CgaCtaId ;  /* 0x00000000000479c3 */ /* 0x002e620000008800 */
[----:B------:R-:W-:Y:S01]  /*0880*/  UMOV UR6, 0x400 ;  /* 0x0000040000067882 */ /* 0x000fe20000000000 */
[----:B------:R-:W-:Y:S01]  /*0890*/  UMOV UR5, 0x20 ;  /* 0x0000002000057882 */ /* 0x000fe20000000000 */
[----:B------:R-:W-:Y:S01]  /*08a0*/  ELECT P0, URZ, PT ;  /* 0x0000000000ff782f */ /* 0x000fe20003800000 */
[----:B-1----:R-:W-:Y:S02]  /*08b0*/  ULEA UR6, UR4, UR6, 0x18 ;  /* 0x0000000604067291 */ /* 0x002fe4000f8ec0ff */
[----:B------:R-:W-:-:S04]  /*08c0*/  UIADD3 UR4, UPT, UPT, -UR5, 0x100000, URZ ;  /* 0x0010000005047890 */ /* 0x000fc8000fffe1ff */
[----:B------:R-:W-:Y:S02]  /*08d0*/  USHF.L.U32 UR5, UR4, 0xb, URZ ;  /* 0x0000000b04057899 */ /* 0x000fe400080006ff */
[----:B------:R-:W-:Y:S01]  /*08e0*/  USHF.L.U32 UR4, UR4, 0x1, URZ ;  /* 0x0000000104047899 */ /* 0x000fe200080006ff */
[----:B------:R-:W1:Y:S11]  /*08f0*/  FENCE.VIEW.ASYNC.S ;  /* 0x00000000000073c6 */ /* 0x000e760000000000 */
[----:B-1----:R2:W1:Y:S01]  /*0900*/  SYNCS.EXCH.64 URZ, [UR6+0x70], UR4 ;  /* 0x0000700406ff75b2 */ /* 0x0024620008000100 */
[----:B------:R2:W1:Y:S02]  /*0910*/  SYNCS.EXCH.64 URZ, [UR6+0x78], UR4 ;  /* 0x0000780406ff75b2 */ /* 0x0004640008000100 */
[----:B--2---:R-:W-:Y:S01]  /*0920*/  NOP ;  /* 0x0000000000007918 */ /* 0x004fe20000000000 */
.L_x_11:
[----:B------:R-:W2:Y:S01]  /*0930*/  SHFL.IDX PT, R2, R80, RZ, 0x1f ;  /* 0x00001fff50027589 */ /* 0x000ea200000e0000 */
[----:B------:R-:W-:Y:S01]  /*0940*/  NOP ;  /* 0x0000000000007918 */ /* 0x000fe20000000000 */
[----:B--2---:R-:W-:-:S13]  /*0950*/  ISETP.NE.AND P0, PT, R2, 0x4, PT ;  /* 0x000000040200780c */ /* 0x004fda0003f05270 */
[----:B------:R-:W-:Y:S05]  /*0960*/  @P0 BRA `(.L_x_12) ;  /* 0x00000000004c0947 */ /* 0x000fea0003800000 */
[----:B-1----:R-:W1:Y:S01]  /*0970*/  S2UR UR6, SR_CgaCtaId ;  /* 0x00000000000679c3 */ /* 0x002e620000008800 */
[----:B------:R-:W-:Y:S01]  /*0980*/  UMOV UR4, 0x1e0 ;  /* 0x000001e000047882 */ /* 0x000fe20000000000 */
[----:B------:R-:W-:Y:S01]  /*0990*/  UMOV UR5, 0x400 ;  /* 0x0000040000057882 */ /* 0x000fe20000000000 */
[----:B------:R-:W-:Y:S01]  /*09a0*/  USEL UR4, UR4, 0x1a0, UP1 ;  /* 0x000001a004047887 */ /* 0x000fe20008800000 */
[----:B------:R-:W-:Y:S01]  /*09b0*/  UMOV UR8, 0x1 ;  /* 0x0000000100087882 */ /* 0x000fe20000000000 */
[----:B------:R-:W-:Y:S01]  /*09c0*/  ELECT P0, URZ, PT ;  /* 0x0000000000ff782f */ /* 0x000fe20003800000 */
[----:B------:R-:W-:-:S04]  /*09d0*/  UIADD3 UR8, UPT, UPT, -UR8, 0x100000, URZ ;  /* 0x0010000008087890 */ /* 0x000fc8000fffe1ff */
[----:B------:R-:W-:Y:S02]  /*09e0*/  USHF.L.U32 UR9, UR8, 0xb, URZ ;  /* 0x0000000b08097899 */ /* 0x000fe400080006ff */
[----:B------:R-:W-:Y:S02]  /*09f0*/  USHF.L.U32 UR8, UR8, 0x1, URZ ;  /* 0x0000000108087899 */ /* 0x000fe400080006ff */
[----:B-1----:R-:W-:Y:S02]  /*0a00*/  ULEA UR6, UR6, UR5, 0x18 ;  /* 0x0000000506067291 */ /* 0x002fe4000f8ec0ff */
[----:B------:R-:W-:-:S04]  /*0a10*/  UIADD3 UR4, UPT, UPT, -UR4, 0x100000, URZ ;  /* 0x0010000004047890 */ /* 0x000fc8000fffe1ff */
[----:B------:R-:W-:Y:S02]  /*0a20*/  USHF.L.U32 UR5, UR4, 0xb, URZ ;  /* 0x0000000b04057899 */ /* 0x000fe400080006ff */
[----:B------:R-:W-:Y:S01]  /*0a30*/  USHF.L.U32 UR4, UR4, 0x1, URZ ;  /* 0x0000000104047899 */ /* 0x000fe200080006ff */
[----:B------:R-:W1:Y:S03]  /*0a40*/  FENCE.VIEW.ASYNC.S ;  /* 0x00000000000073c6 */ /* 0x000e660000000000 */
[----:B-1----:R2:W1:Y:S08]  /*0a50*/  SYNCS.EXCH.64 URZ, [UR6+0x80], UR8 ;  /* 0x0000800806ff75b2 */ /* 0x0024700008000100 */
[----:B------:R2:W1:Y:S01]  /*0a60*/  SYNCS.EXCH.64 URZ, [UR6+0x90], UR4 ;  /* 0x0000900406ff75b2 */ /* 0x0004620008000100 */
[----:B------:R2:W1:Y:S01]  /*0a70*/  SYNCS.EXCH.64 URZ, [UR6+0x88], UR8 ;  /* 0x0000880806ff75b2 */ /* 0x0004620008000100 */
[----:B------:R2:W1:Y:S02]  /*0a80*/  SYNCS.EXCH.64 URZ, [UR6+0x98], UR4 ;  /* 0x0000980406ff75b2 */ /* 0x0004640008000100 */
[----:B--2---:R-:W-:Y:S01]  /*0a90*/  NOP ;  /* 0x0000000000007918 */ /* 0x004fe20000000000 */
.L_x_12:
        /* <DEDUP_REMOVED lines=18> */
[----:B------:R2:W1:Y:S02]  /*0bc0*/  SYNCS.EXCH.64 URZ, [UR4+0xa8], UR6 ;  /* 0x0000a80604ff75b2 */ /* 0x0004640008000100 */
[----:B--2---:R-:W-:Y:S01]  /*0bd0*/  NOP ;  /* 0x0000000000007918 */ /* 0x004fe20000000000 */
.L_x_13:
[----:B------:R-:W2:Y:S01]  /*0be0*/  SHFL.IDX PT, R2, R80, RZ, 0x1f ;  /* 0x00001fff50027589 */ /* 0x000ea200000e0000 */
[----:B------:R-:W-:Y:S01]  /*0bf0*/  ISETP.NE.OR P1, PT, RZ, UR20, !P3 ;  /* 0x00000014ff007c0c */ /* 0x000fe2000df25670 */
[----:B------:R-:W-:Y:S01]  /*0c00*/  NOP ;  /* 0x0000000000007918 */ /* 0x000fe20000000000 */
[----:B--2---:R-:W-:-:S13]  /*0c10*/  ISETP.NE.AND P0, PT, R2, 0x3, PT ;  /* 0x000000030200780c */ /* 0x004fda0003f05270 */
[----:B------:R-:W-:Y:S05]  /*0c20*/  @P0 BRA `(.L_x_14) ;  /* 0x0000000000380947 */ /* 0x000fea0003800000 */
[----:B-1----:R-:W1:Y:S01]  /*0c30*/  S2UR UR4, SR_CgaCtaId ;  /* 0x00000000000479c3 */ /* 0x002e620000008800 */
[----:B------:R-:W-:Y:S01]  /*0c40*/  UMOV UR5, 0x400 ;  /* 0x0000040000057882 */ /* 0x000fe20000000000 */
[----:B------:R-:W-:Y:S01]  /*0c50*/  UMOV UR6, 0x20 ;  /* 0x0000002000067882 */ /* 0x000fe20000000000 */
[----:B------:R-:W-:Y:S01]  /*0c60*/  ELECT P0, URZ, PT ;  /* 0x0000000000ff782f */ /* 0x000fe20003800000 */
[----:B------:R-:W-:-:S04]  /*0c70*/  UIADD3 UR6, UPT, UPT, -UR6, 0x100000, URZ ;  /* 0x0010000006067890 */ /* 0x000fc8000fffe1ff */
[----:B------:R-:W-:Y:S02]  /*0c80*/  USHF.L.U32 UR7, UR6, 0xb, URZ ;  /* 0x0000000b06077899 */ /* 0x000fe400080006ff */
[----:B------:R-:W-:Y:S02]  /*0c90*/  USHF.L.U32 UR6, UR6, 0x1, URZ ;  /* 0x0000000106067899 */ /* 0x000fe400080006ff */
[----:B-1----:R-:W-:Y:S01]  /*0ca0*/  ULEA UR4, UR4, UR5, 0x18 ;  /* 0x0000000504047291 */ /* 0x002fe2000f8ec0ff */
[----:B------:R-:W1:Y:S11]  /*0cb0*/  FENCE.VIEW.ASYNC.S ;  /* 0x00000000000073c6 */ /* 0x000e760000000000 */
[----:B-1----:R2:W1:Y:S01]  /*0cc0*/  SYNCS.EXCH.64 URZ, [UR4+0xb0], UR6 ;  /* 0x0000b00604ff75b2 */ /* 0x0024620008000100 */
[----:B------:R2:W1:Y:S01]  /*0cd0*/  SYNCS.EXCH.64 URZ, [UR4+0xc0], UR6 ;  /* 0x0000c00604ff75b2 */ /* 0x0004620008000100 */
[----:B------:R2:W1:Y:S01]  /*0ce0*/  SYNCS.EXCH.64 URZ, [UR4+0xb8], UR6 ;  /* 0x0000b80604ff75b2 */ /* 0x0004620008000100 */
[----:B------:R2:W1:Y:S02]  /*0cf0*/  SYNCS.EXCH.64 URZ, [UR4+0xc8], UR6 ;  /* 0x0000c80604ff75b2 */ /* 0x0004640008000100 */
[----:B--2---:R-:W-:Y:S01]  /*0d00*/  NOP ;  /* 0x0000000000007918 */ /* 0x004fe20000000000 */
.L_x_14:
[----:B------:R-:W-:Y:S01]  /*0d10*/  VOTEU.ALL UP0, P1 ;  /* 0x0000000000ff7886 */ /* 0x000fe20000800000 */
[----:B-1----:R-:W-:Y:S01]  /*0d20*/  UMOV UR4, 0x80 ;  /* 0x0000008000047882 */ /* 0x002fe20000000000 */
[----:B------:R-:W-:Y:S01]  /*0d30*/  NOP ;  /* 0x0000000000007918 */ /* 0x000fe20000000000 */
[----:B------:R-:W-:Y:S01]  /*0d40*/  LOP3.LUT R2, R93, 0x1f, RZ, 0xc0, !PT ;  /* 0x0000001f5d027812 */ /* 0x000fe200078ec0ff */
[----:B------:R-:W-:Y:S01]  /*0d50*/  UISETP.NE.AND UP5, UPT, UR20, URZ, UPT ;  /* 0x000000ff1400728c */ /* 0x000fe2000bfa5270 */
[----:B------:R-:W1:Y:S01]  /*0d60*/  @!UP0 S2UR UR6, SR_CgaCtaId ;  /* 0x00000000000689c3 */ /* 0x000e620000008800 */
[----:B------:R-:W-:Y:S01]  /*0d70*/  @!UP0 UMOV UR7, 0x400 ;  /* 0x0000040000078882 */ /* 0x000fe20000000000 */
[----:B------:R-:W-:-:S04]  /*0d80*/  @!UP0 UIADD3 UR4, UPT, UPT, -UR4, 0x100000, URZ ;  /* 0x0010000004048890 */ /* 0x000fc8000fffe1ff */
[----:B------:R-:W-:Y:S02]  /*0d90*/  @!UP0 USHF.L.U32 UR5, UR4, 0xb, URZ ;  /* 0x0000000b04058899 */ /* 0x000fe400080006ff */
[----:B------:R-:W-:Y:S02]  /*0da0*/  @!UP0 USHF.L.U32 UR4, UR4, 0x1, URZ ;  /* 0x0000000104048899 */ /* 0x000fe400080006ff */
[----:B-1----:R-:W-:Y:S01]  /*0db0*/  @!UP0 ULEA UR6, UR6, UR7, 0x18 ;  /* 0x0000000706068291 */ /* 0x002fe2000f8ec0ff */
[----:B------:R-:W1:Y:S01]  /*0dc0*/  LDCU UR7, c[0x0][0x36c] ;  /* 0x00006d80ff0777ac */ /* 0x000e620008000800 */
[----:B------:R-:W-:Y:S01]  /*0dd0*/  VOTEU.ALL UP0, P1 ;  /* 0x0000000000ff7886 */ /* 0x000fe20000800000 */
[----:B------:R-:W2:Y:S09]  /*0de0*/  FENCE.VIEW.ASYNC.S ;  /* 0x00000000000073c6 */ /* 0x000eb20000000000 */
[----:B--2---:R2:W2:Y:S01]  /*0df0*/  @!UP0 SYNCS.EXCH.64 URZ, [UR6+0xd0], UR4 ;  /* 0x0000d00406ff85b2 */ /* 0x0044a20008000100 */
[----:B-1----:R-:W-:-:S09]  /*0e00*/  UISETP.EQ.U32.AND UP6, UPT, UR7, 0x1, UPT ;  /* 0x000000010700788c */ /* 0x002fd2000bfc2070 */
[----:B------:R-:W-:Y:S05]  /*0e10*/  BRA.U !UP6, `(.L_x_15) ;  /* 0x000000010e087547 */ /* 0x000fea000b800000 */
[----:B--234-:R-:W-:Y:S01]  /*0e20*/  UCGABAR_ARV ;  /* 0x00000000000079c7 */ /* 0x01cfe20008000000 */
[----:B------:R-:W-:Y:S05]  /*0e30*/  BRA `(.L_x_16) ;  /* 0x0000000000047947 */ /* 0x000fea0003800000 */
.L_x_15:
[----:B--234-:R-:W-:Y:S01]  /*0e40*/  NOP ;  /* 0x0000000000007918 */ /* 0x01cfe20000000000 */
.L_x_16:
[----:B------:R-:W1:Y:S01]  /*0e50*/  S2UR UR11, SR_CTAID.X ;  /* 0x00000000000b79c3 */ /* 0x000e620000002500 */
[----:B------:R-:W-:-:S05]  /*0e60*/  CS2R.32 R78, SR_CgaSize ;  /* 0x00000000004e7805 */ /* 0x000fca0000008a00 */
[----:B------:R-:W-:-:S05]  /*0e70*/  IMAD R78, R78, -0xa0, RZ ;  /* 0xffffff604e4e7824 */ /* 0x000fca00078e02ff */
[----:B------:R-:W-:-:S14]  /*0e80*/  R2UR UR5, R78 ;  /* 0x000000004e0572ca */ /* 0x000fdc00000e0000 */
[----:B------:R-:W2:Y:S01]  /*0e90*/  LDCU UR5, c[0x0][UR5+0x2b0] ;  /* 0x00005600050577ac */ /* 0x000ea20008000800 */
[----:B------:R-:W-:-:S05]  /*0ea0*/  CS2R.32 R78, SR_CgaSize ;  /* 0x00000000004e7805 */ /* 0x000fca0000008a00 */
[----:B------:R-:W-:-:S05]  /*0eb0*/  IMAD R78, R78, -0xa0, RZ ;  /* 0xffffff604e4e7824 */ /* 0x000fca00078e02ff */
[----:B------:R-:W-:-:S14]  /*0ec0*/  R2UR UR4, R78 ;  /* 0x000000004e0472ca */ /* 0x000fdc00000e0000 */
[----:B------:R-:W3:Y:S01]  /*0ed0*/  LDCU UR4, c[0x0][UR4+0x2b4] ;  /* 0x00005680040477ac */ /* 0x000ee20008000800 */
[----:B------:R-:W4:Y:S01]  /*0ee0*/  S2UR UR25, SR_CTAID.Y ;  /* 0x00000000001979c3 */ /* 0x000f220000002600 */
[----:B------:R-:W2:Y:S01]  /*0ef0*/  LDCU UR21, c[0x0][0xd24] ;  /* 0x0001a480ff1577ac */ /* 0x000ea20008000800 */
[----:B------:R-:W2:Y:S01]  /*0f00*/  LDCU UR44, c[0x0][0xd24] ;  /* 0x0001a480ff2c77ac */ /* 0x000ea20008000800 */
[----:B------:R-:W-:-:S05]  /*0f10*/  CS2R.32 R3, SR_CgaSize ;  /* 0x0000000000037805 */ /* 0x000fca0000008a00 */
[----:B------:R-:W-:-:S06]  /*0f20*/  IMAD R3, R3, -0xa0, RZ ;  /* 0xffffff6003037824 */ /* 0x000fcc00078e02ff */
[----:B------:R-:W3:Y:S01]  /*0f30*/  LDC R3, c[0x0][R3+0x2a0] ;  /* 0x0000a80003037b82 */ /* 0x000ee20000000800 */
[----:B------:R-:W3:Y:S01]  /*0f40*/  LDCU UR23, c[0x0][0xd30] ;  /* 0x0001a600ff1777ac */ /* 0x000ee20008000800 */
[----:B-1----:R-:W-:Y:S02]  /*0f50*/  I2FP.F32.U32 R6, UR11 ;  /* 0x0000000b00067c45 */ /* 0x002fe40008201000 */
[----:B------:R-:W-:-:S05]  /*0f60*/  CS2R.32 R4, SR_CgaSize ;  /* 0x0000000000047805 */ /* 0x000fca0000008a00 */
[----:B------:R-:W-:-:S06]  /*0f70*/  IMAD R4, R4, -0xa0, RZ ;  /* 0xffffff6004047824 */ /* 0x000fcc00078e02ff */
[----:B------:R-:W1:Y:S01]  /*0f80*/  LDC R4, c[0x0][R4+0x2a4] ;  /* 0x0000a90004047b82 */ /* 0x000e620000000800 */
[----:B--2---:R-:W-:Y:S01]  /*0f90*/  UISETP.GE.AND UP0, UPT, UR21, 0x1, UPT ;  /* 0x000000011500788c */ /* 0x004fe2000bf06270 */
[----:B------:R-:W-:Y:S01]  /*0fa0*/  FMUL R6, R6, UR5 ;  /* 0x0000000506067c20 */ /* 0x000fe20008400000 */
[----:B----4-:R-:W-:-:S03]  /*0fb0*/  I2FP.F32.U32 R5, UR25 ;  /* 0x0000001900057c45 */ /* 0x010fc60008201000 */
[----:B------:R-:W2:Y:S02]  /*0fc0*/  F2I.U32.TRUNC.NTZ R78, R6 ;  /* 0x00000006004e7305 */ /* 0x000ea4000020f000 */
[----:B------:R-:W4:Y:S01]  /*0fd0*/  S2UR UR36, SR_CTAID.Z ;  /* 0x00000000002479c3 */ /* 0x000f220000002700 */
[----:B---3--:R-:W-:-:S05]  /*0fe0*/  FMUL R5, R5, UR4 ;  /* 0x0000000405057c20 */ /* 0x008fca0008400000 */
[----:B------:R-:W3:Y:S01]  /*0ff0*/  F2I.U32.TRUNC.NTZ R73, R5 ;  /* 0x0000000500497305 */ /* 0x000ee2000020f000 */
[----:B--2---:R-:W-:-:S05]  /*1000*/  IADD3 R78, PT, PT, -R78, RZ, RZ ;  /* 0x000000ff4e4e7210 */ /* 0x004fca0007ffe1ff */
[----:B------:R-:W-:Y:S01]  /*1010*/  IMAD R78, R3, R78, UR11 ;  /* 0x0000000b034e7e24 */ /* 0x000fe2000f8e024e */
[----:B------:R-:W-:Y:S02]  /*1020*/  PRMT R3, RZ, 0x7610, R3 ;  /* 0x00007610ff037816 */ /* 0x000fe40000000003 */
[----:B---3--:R-:W-:-:S05]  /*1030*/  IADD3 R73, PT, PT, -R73, RZ, RZ ;  /* 0x000000ff49497210 */ /* 0x008fca0007ffe1ff */
[----:B-1----:R-:W-:Y:S01]  /*1040*/  IMAD R73, R4, R73, UR25 ;  /* 0x0000001904497e24 */ /* 0x002fe2000f8e0249 */
[----:B----4-:R-:W-:Y:S06]  /*1050*/  BRA.U UP5, `(.L_x_17) ;  /* 0x0000000105207547 */ /* 0x010fec000b800000 */
[C---:B------:R-:W-:Y:S02]  /*1060*/  ISETP.NE.AND P1, PT, R73.reuse, 0x1, PT ;  /* 0x000000014900780c */ /* 0x040fe40003f25270 */
[----:B------:R-:W-:Y:S02]  /*1070*/  ISETP.NE.AND P0, PT, R73, RZ, PT ;  /* 0x000000ff4900720c */ /* 0x000fe40003f05270 */
[C---:B------:R-:W-:Y:S02]  /*1080*/  ISETP.NE.AND P2, PT, R78.reuse, RZ, PT ;  /* 0x000000ff4e00720c */ /* 0x040fe40003f45270 */
[----:B------:R-:W-:Y:S02]  /*1090*/  SEL R3, RZ, 0x2, P1 ;  /* 0x00000002ff037807 */ /* 0x000fe40000800000 */
[----:B------:R-:W-:Y:S02]  /*10a0*/  ISETP.EQ.OR P0, PT, R78, RZ, !P0 ;  /* 0x000000ff4e00720c */ /* 0x000fe40004702670 */
[----:B------:R-:W-:-:S02]  /*10b0*/  SEL R3, R3, 0x2, P2 ;  /* 0x0000000203037807 */ /* 0x000fc40001000000 */
[----:B------:R-:W-:-:S05]  /*10c0*/  SEL R4, RZ, 0x1, !P0 ;  /* 0x00000001ff047807 */ /* 0x000fca0004000000 */
[----:B------:R-:W-:Y:S02]  /*10d0*/  IMAD.IADD R3, R4, 0x1, R3 ;  /* 0x0000000104037824 */ /* 0x000fe400078e0203 */
.L_x_17:
[----:B------:R-:W-:Y:S05]  /*10e0*/  BRA.U !UP0, `(.L_x_18) ;  /* 0x0000000108d47547 */ /* 0x000fea000b800000 */
[----:B------:R-:W1:Y:S01]  /*10f0*/  LDCU.128 UR16, c[0x0][0xd10] ;  /* 0x0001a200ff1077ac */ /* 0x000e620008000c00 */
[----:B------:R-:W2:Y:S01]  /*1100*/  LDCU UR6, c[0x0][0x370] ;  /* 0x00006e00ff0677ac */ /* 0x000ea20008000800 */
[----:B------:R-:W3:Y:S01]  /*1110*/  LDCU UR7, c[0x0][0x374] ;  /* 0x00006e80ff0777ac */ /* 0x000ee20008000800 */
[----:B------:R-:W4:Y:S01]  /*1120*/  LDCU UR22, c[0x0][0xd0c] ;  /* 0x0001a180ff1677ac */ /* 0x000f220008000800 */
[----:B------:R-:W4:Y:S01]  /*1130*/  LDCU UR10, c[0x0][0xd20] ;  /* 0x0001a400ff0a77ac */ /* 0x000f220008000800 */
[----:B------:R-:W4:Y:S01]  /*1140*/  LDCU.64 UR8, c[0x0][0xd28] ;  /* 0x0001a500ff0877ac */ /* 0x000f220008000a00 */
[----:B-1----:R-:W-:Y:S02]  /*1150*/  UISETP.NE.AND UP4, UPT, UR18, 0x1, UPT ;  /* 0x000000011200788c */ /* 0x002fe4000bf85270 */
[----:B---3--:R-:W-:Y:S02]  /*1160*/  UIMAD.WIDE.U32 UR12, UR7, UR19, URZ ;  /* 0x00000013070c72a5 */ /* 0x008fe4000f8e00ff */
[----:B--2---:R-:W-:-:S02]  /*1170*/  UIMAD.WIDE.U32 UR14, UR6, UR16, URZ ;  /* 0x00000010060e72a5 */ /* 0x004fc4000f8e00ff */
[----:B----4-:R-:W-:Y:S02]  /*1180*/  UISETP.NE.AND UP0, UPT, UR22, 0x1, UPT ;  /* 0x000000011600788c */ /* 0x010fe4000bf05270 */
[----:B------:R-:W-:Y:S01]  /*1190*/  UIMAD.WIDE.U32 UR4, UR11, UR16, URZ ;  /* 0x000000100b0472a5 */ /* 0x000fe2000f8e00ff */
[----:B------:R-:W-:Y:S02]  /*11a0*/  UMOV UR12, UR13 ;  /* 0x0000000d000c7c82 */ /* 0x000fe40008000000 */
[----:B------:R-:W-:Y:S01]  /*11b0*/  UMOV UR14, UR15 ;  /* 0x0000000f000e7c82 */ /* 0x000fe20008000000 */
[----:B------:R-:W-:Y:S02]  /*11c0*/  @UP4 USHF.R.U32.HI UR7, URZ, UR10, UR12 ;  /* 0x0000000aff074299 */ /* 0x000fe4000801160c */
[----:B------:R-:W-:Y:S01]  /*11d0*/  UISETP.NE.AND UP3, UPT, UR21, 0x1, UPT ;  /* 0x000000011500788c */ /* 0x000fe2000bf65270 */
[----:B------:R-:W-:Y:S02]  /*11e0*/  UMOV UR4, UR5 ;  /* 0x0000000500047c82 */ /* 0x000fe40008000000 */
[----:B------:R-:W-:-:S02]  /*11f0*/  @UP0 USHF.R.U32.HI UR6, URZ, UR17, UR14 ;  /* 0x00000011ff060299 */ /* 0x000fc4000801160e */
[----:B------:R-:W-:Y:S02]  /*1200*/  USHF.R.U32.HI UR4, URZ, UR17, UR4 ;  /* 0x00000011ff047299 */ /* 0x000fe40008011604 */
[----:B------:R-:W-:Y:S02]  /*1210*/  UIMAD.WIDE.U32 UR14, UR25, UR19, URZ ;  /* 0x00000013190e72a5 */ /* 0x000fe4000f8e00ff */
[----:B------:R-:W-:Y:S02]  /*1220*/  UIMAD.WIDE.U32 UR12, UR7, UR8, URZ ;  /* 0x00000008070c72a5 */ /* 0x000fe4000f8e00ff */
[----:B------:R-:W-:Y:S02]  /*1230*/  UIMAD.WIDE.U32 UR16, UR6, UR8, URZ ;  /* 0x00000008061072a5 */ /* 0x000fe4000f8e00ff */
[----:B------:R-:W-:-:S03]  /*1240*/  USEL UR5, UR11, UR4, !UP0 ;  /* 0x000000040b057287 */ /* 0x000fc6000c000000 */
[----:B------:R-:W-:Y:S01]  /*1250*/  UMOV UR4, UR15 ;  /* 0x0000000f00047c82 */ /* 0x000fe20008000000 */
[----:B------:R-:W-:Y:S01]  /*1260*/  UMOV UR12, UR13 ;  /* 0x0000000d000c7c82 */ /* 0x000fe20008000000 */
[----:B------:R-:W-:Y:S02]  /*1270*/  USHF.R.U32.HI UR4, URZ, UR10, UR4 ;  /* 0x0000000aff047299 */ /* 0x000fe40008011604 */
[----:B------:R-:W-:Y:S01]  /*1280*/  @UP3 USHF.R.U32.HI UR7, URZ, UR9, UR12 ;  /* 0x00000009ff073299 */ /* 0x000fe2000801160c */
[----:B------:R-:W-:Y:S01]  /*1290*/  UMOV UR16, UR17 ;  /* 0x0000001100107c82 */ /* 0x000fe20008000000 */
[----:B------:R-:W-:Y:S02]  /*12a0*/  USEL UR4, UR25, UR4, !UP4 ;  /* 0x0000000419047287 */ /* 0x000fe4000e000000 */
[----:B------:R-:W-:Y:S02]  /*12b0*/  @UP3 USHF.R.U32.HI UR6, URZ, UR9, UR16 ;  /* 0x00000009ff063299 */ /* 0x000fe40008011610 */
[----:B------:R-:W-:-:S02]  /*12c0*/  UIMAD UR7, UR7, UR21, URZ ;  /* 0x00000015070772a4 */ /* 0x000fc4000f8e02ff */
[----:B------:R-:W-:Y:S02]  /*12d0*/  UIMAD UR10, UR6, UR21, URZ ;  /* 0x00000015060a72a4 */ /* 0x000fe4000f8e02ff */
[----:B------:R-:W-:Y:S02]  /*12e0*/  UISETP.GE.AND UP0, UPT, UR4, UR7, UPT ;  /* 0x000000070400728c */ /* 0x000fe4000bf06270 */
[----:B------:R-:W-:Y:S02]  /*12f0*/  UIMAD.WIDE.U32 UR12, UR4, UR8, URZ ;  /* 0x00000008040c72a5 */ /* 0x000fe4000f8e00ff */
[----:B------:R-:W-:Y:S02]  /*1300*/  UISETP.GE.OR UP0, UPT, UR5, UR10, UP0 ;  /* 0x0000000a0500728c */ /* 0x000fe40008706670 */
[----:B------:R-:W-:Y:S02]  /*1310*/  UIMAD.WIDE.U32 UR14, UR5, UR8, URZ ;  /* 0x00000008050e72a5 */ /* 0x000fe4000f8e00ff */
[----:B------:R-:W-:Y:S01]  /*1320*/  UIADD3 UR10, UPT, UPT, -UR4, URZ, URZ ;  /* 0x000000ff040a7290 */ /* 0x000fe2000fffe1ff */
[----:B------:R-:W-:Y:S01]  /*1330*/  UMOV UR8, UR13 ;  /* 0x0000000d00087c82 */ /* 0x000fe20008000000 */
[----:B------:R-:W-:-:S02]  /*1340*/  UIADD3 UR12, UPT, UPT, -UR5, URZ, URZ ;  /* 0x000000ff050c7290 */ /* 0x000fc4000fffe1ff */
[----:B------:R-:W-:-:S03]  /*1350*/  USHF.R.U32.HI UR8, URZ, UR9, UR8 ;  /* 0x00000009ff087299 */ /* 0x000fc60008011608 */
[----:B------:R-:W-:Y:S01]  /*1360*/  @!UP0 UMOV UR7, UR15 ;  /* 0x0000000f00078c82 */ /* 0x000fe20008000000 */
[----:B------:R-:W-:Y:S02]  /*1370*/  UIMAD UR25, UR18, UR10, UR25 ;  /* 0x0000000a121972a4 */ /* 0x000fe4000f8e0219 */
[----:B------:R-:W-:Y:S02]  /*1380*/  USEL UR8, UR4, UR8, !UP3 ;  /* 0x0000000804087287 */ /* 0x000fe4000d800000 */
[----:B------:R-:W-:Y:S02]  /*1390*/  @!UP0 USHF.R.U32.HI UR7, URZ, UR9, UR7 ;  /* 0x00000009ff078299 */ /* 0x000fe40008011607 */
[----:B------:R-:W-:Y:S02]  /*13a0*/  UIADD3 UR9, UPT, UPT, -UR8, URZ, URZ ;  /* 0x000000ff08097290 */ /* 0x000fe4000fffe1ff */
[----:B------:R-:W-:Y:S02]  /*13b0*/  @!UP0 USEL UR7, UR5, UR7, !UP3 ;  /* 0x0000000705078287 */ /* 0x000fe4000d800000 */
[----:B------:R-:W-:-:S02]  /*13c0*/  UIMAD UR9, UR21, UR9, UR4 ;  /* 0x00000009150972a4 */ /* 0x000fc4000f8e0204 */
[----:B------:R-:W-:Y:S02]  /*13d0*/  @!UP0 UIADD3 UR8, UPT, UPT, UR8, -UR7, URZ ;  /* 0x8000000708088290 */ /* 0x000fe4000fffe0ff */
[----:B------:R-:W-:Y:S02]  /*13e0*/  @!UP0 UIMAD UR6, UR9, UR6, UR7 ;  /* 0x00000006090682a4 */ /* 0x000fe4000f8e0207 */
[----:B------:R-:W-:Y:S02]  /*13f0*/  @!UP0 UIMAD UR4, UR8, UR21, UR5 ;  /* 0x00000015080482a4 */ /* 0x000fe4000f8e0205 */
[----:B------:R-:W-:Y:S02]  /*1400*/  UIMAD UR11, UR22, UR12, UR11 ;  /* 0x0000000c160b72a4 */ /* 0x000fe4000f8e020b */
[----:B------:R-:W-:Y:S01]  /*1410*/  UIMAD UR25, UR4, UR18, UR25 ;  /* 0x00000012041972a4 */ /* 0x000fe2000f8e0219 */
[----:B------:R-:W-:Y:S02]  /*1420*/  @!UP0 UMOV UR5, UR6 ;  /* 0x0000000600058c82 */ /* 0x000fe40008000000 */
[----:B------:R-:W-:-:S12]  /*1430*/  UIMAD UR11, UR5, UR22, UR11 ;  /* 0x00000016050b72a4 */ /* 0x000fd8000f8e020b */
.L_x_18:
[----:B------:R-:W-:Y:S02]  /*1440*/  UISETP.NE.AND UP3, UPT, UR23, 0x1, UPT ;  /* 0x000000011700788c */ /* 0x000fe4000bf65270 */
[----:B------:R-:W-:-:S07]  /*1450*/  UISETP.NE.AND UP0, UPT, UR20, 0x2, UPT ;  /* 0x000000021400788c */ /* 0x000fce000bf05270 */
[----:B------:R-:W-:Y:S05]  /*1460*/  BRA.U UP3, `(.L_x_19) ;  /* 0x0000000103407547 */ /* 0x000fea000b800000 */
[----:B------:R-:W1:Y:S01]  /*1470*/  LDCU.128 UR12, c[0x0][0xd10] ;  /* 0x0001a200ff0c77ac */ /* 0x000e620008000c00 */
[----:B------:R-:W2:Y:S01]  /*1480*/  LDCU UR8, c[0x0][0xd0c] ;  /* 0x0001a180ff0877ac */ /* 0x000ea20008000800 */
[----:B------:R-:W3:Y:S01]  /*1490*/  LDCU UR9, c[0x0][0xd20] ;  /* 0x0001a400ff0977ac */ /* 0x000ee20008000800 */
[----:B-1----:R-:W-:Y:S02]  /*14a0*/  UIMAD.WIDE.U32 UR4, UR11, UR12, URZ ;  /* 0x0000000c0b0472a5 */ /* 0x002fe4000f8e00ff */
[----:B------:R-:W-:Y:S02]  /*14b0*/  UIMAD.WIDE.U32 UR6, UR25, UR15, URZ ;  /* 0x0000000f190672a5 */ /* 0x000fe4000f8e00ff */
[----:B--2---:R-:W-:Y:S02]  /*14c0*/  UISETP.NE.AND UP3, UPT, UR8, 0x1, UPT ;  /* 0x000000010800788c */ /* 0x004fe4000bf65270 */
[----:B------:R-:W-:-:S03]  /*14d0*/  USHF.R.U32.HI UR5, URZ, UR13, UR5 ;  /* 0x0000000dff057299 */ /* 0x000fc60008011605 */
[----:B------:R-:W-:Y:S01]  /*14e0*/  UMOV UR4, UR7 ;  /* 0x0000000700047c82 */ /* 0x000fe20008000000 */
[----:B------:R-:W-:Y:S02]  /*14f0*/  USEL UR5, UR11, UR5, !UP3 ;  /* 0x000000050b057287 */ /* 0x000fe4000d800000 */
[----:B------:R-:W-:Y:S02]  /*1500*/  UISETP.NE.AND UP3, UPT, UR14, 0x1, UPT ;  /* 0x000000010e00788c */ /* 0x000fe4000bf65270 */
[----:B---3--:R-:W-:-:S04]  /*1510*/  USHF.R.U32.HI UR4, URZ, UR9, UR4 ;  /* 0x00000009ff047299 */ /* 0x008fc80008011604 */
[----:B------:R-:W-:-:S04]  /*1520*/  USEL UR4, UR25, UR4, !UP3 ;  /* 0x0000000419047287 */ /* 0x000fc8000d800000 */
[----:B------:R-:W-:Y:S02]  /*1530*/  UIADD3 UR6, UPT, UPT, UR5, -UR4, URZ ;  /* 0x8000000405067290 */ /* 0x000fe4000fffe0ff */
[----:B------:R-:W-:Y:S02]  /*1540*/  UIADD3 UR4, UPT, UPT, -UR5, UR4, URZ ;  /* 0x0000000405047290 */ /* 0x000fe4000fffe1ff */
[----:B------:R-:W-:Y:S02]  /*1550*/  UIMAD UR25, UR6, UR14, UR25 ;  /* 0x0000000e061972a4 */ /* 0x000fe4000f8e0219 */
[----:B------:R-:W-:-:S12]  /*1560*/  UIMAD UR11, UR4, UR8, UR11 ;  /* 0x00000008040b72a4 */ /* 0x000fd8000f8e020b */
.L_x_19:
[----:B------:R-:W-:Y:S05]  /*1570*/  BRA.U !UP6, `(.L_x_20) ;  /* 0x000000010e0c7547 */ /* 0x000fea000b800000 */
[----:B------:R-:W-:Y:S01]  /*1580*/  UCGABAR_WAIT ;  /* 0x0000000000007dc7 */ /* 0x000fe20008000000 */
[----:B------:R-:W-:Y:S01]  /*1590*/  CCTL.IVALL ;  /* 0x00000000ff00798f */ /* 0x000fe20002000000 */
[----:B------:R-:W-:Y:S05]  /*15a0*/  BRA `(.L_x_21) ;  /* 0x0000000000047947 */ /* 0x000fea0003800000 */
.L_x_20:
[----:B------:R-:W-:Y:S06]  /*15b0*/  BAR.SYNC.DEFER_BLOCKING 0x0 ;  /* 0x0000000000007b1d */ /* 0x000fec0000010000 */
.L_x_21:
[----:B------:R-:W1:Y:S01]  /*15c0*/  LDCU UR4, c[0x0][0x38c] ;  /* 0x00007180ff0477ac */ /* 0x000e620008000800 */
[----:B------:R-:W2:Y:S01]  /*15d0*/  S2UR UR37, SR_CgaCtaId ;  /* 0x00000000002579c3 */ /* 0x000ea20000008800 */
[----:B-1----:R-:W-:-:S04]  /*15e0*/  UIADD3 UR4, UPT, UPT, UR4, 0x7f, URZ ;  /* 0x0000007f04047890 */ /* 0x002fc8000fffe0ff */
[----:B------:R-:W-:-:S04]  /*15f0*/  USHF.R.S32.HI UR32, URZ, 0x1f, UR4 ;  /* 0x0000001fff207899 */ /* 0x000fc80008011404 */
[----:B------:R-:W-:-:S04]  /*1600*/  ULEA.HI UR32, UR32, UR4, URZ, 0x7 ;  /* 0x0000000420207291 */ /* 0x000fc8000f8f38ff */
[----:B------:R-:W-:Y:S01]  /*1610*/  USHF.R.S32.HI UR32, URZ, 0x7, UR32 ;  /* 0x00000007ff207899 */ /* 0x000fe20008011420 */
[----:B--2---:R-:W-:Y:S11]  /*1620*/  BRA.U UP0, `(.L_x_22) ;  /* 0x0000000d00d07547 */ /* 0x004ff6000b800000 */
[----:B------:R-:W1:Y:S01]  /*1630*/  S2UR UR46, SR_CgaCtaId ;  /* 0x00000000002e79c3 */ /* 0x000e620000008800 */
[----:B------:R-:W-:Y:S01]  /*1640*/  R2UR UR43, R78 ;  /* 0x000000004e2b72ca */ /* 0x000fe200000e0000 */
[----:B------:R-:W-:Y:S01]  /*1650*/  UISETP.LT.AND UP0, UPT, UR32, 0x1, UPT ;  /* 0x000000012000788c */ /* 0x000fe2000bf01270 */
[----:B------:R-:W-:Y:S01]  /*1660*/  R2UR UR39, R73 ;  /* 0x00000000492772ca */ /* 0x000fe200000e0000 */
[----:B------:R-:W-:Y:S01]  /*1670*/  USHF.L.U32 UR10, UR37, 0x7, URZ ;  /* 0x00000007250a7899 */ /* 0x000fe200080006ff */
[----:B------:R-:W-:Y:S01]  /*1680*/  PLOP3.LUT P1, PT, PT, PT, UP1, 0x80, 0x8 ;  /* 0x000000000008781c */ /* 0x000fe20003f2f018 */
[----:B------:R-:W-:Y:S01]  /*1690*/  USHF.L.U32 UR26, UR37, 0xa, URZ ;  /* 0x0000000a251a7899 */ /* 0x000fe200080006ff */
[----:B------:R-:W-:Y:S01]  /*16a0*/  ISETP.NE.OR P3, PT, R0, 0x2, !P3 ;  /* 0x000000020000780c */ /* 0x000fe20005f65670 */
[----:B------:R-:W-:Y:S01]  /*16b0*/  USHF.L.U32 UR4, UR37, 0x6, URZ ;  /* 0x0000000625047899 */ /* 0x000fe200080006ff */
[----:B------:R-:W-:Y:S01]  /*16c0*/  PLOP3.LUT P1, PT, P1, PT, PT, 0x8, 0x80 ;  /* 0x000000000080781c */ /* 0x000fe20000f2e170 */
[----:B------:R-:W-:Y:S01]  /*16d0*/  USHF.L.U32 UR21, UR37, 0xc, URZ ;  /* 0x0000000c25157899 */ /* 0x000fe200080006ff */
[----:B------:R-:W-:Y:S01]  /*16e0*/  IMAD.MOV.U32 R12, RZ, RZ, 0x1 ;  /* 0x00000001ff0c7424 */ /* 0x000fe200078e00ff */
[----:B------:R-:W-:Y:S01]  /*16f0*/  CS2R R10, SRZ ;  /* 0x00000000000a7805 */ /* 0x000fe2000001ff00 */
[----:B------:R-:W-:Y:S01]  /*1700*/  IMAD.MOV.U32 R9, RZ, RZ, RZ ;  /* 0x000000ffff097224 */ /* 0x000fe200078e00ff */
[----:B------:R-:W2:Y:S01]  /*1710*/  LDCU UR38, c[0x0][0x370] ;  /* 0x00006e00ff2677ac */ /* 0x000ea20008000800 */
[----:B------:R-:W-:Y:S01]  /*1720*/  IMAD.MOV.U32 R8, RZ, RZ, 0x1 ;  /* 0x00000001ff087424 */ /* 0x000fe200078e00ff */
[----:B------:R-:W3:Y:S01]  /*1730*/  LDCU.64 UR40, c[0x0][0x348] ;  /* 0x00006900ff2877ac */ /* 0x000ee20008000a00 */
[----:B------:R-:W-:-:S02]  /*1740*/  UISETP.GE.AND UP4, UPT, UR44, 0x1, UPT ;  /* 0x000000012c00788c */ /* 0x000fc4000bf86270 */
[----:B------:R-:W-:Y:S01]  /*1750*/  UISETP.NE.AND UP3, UPT, UR44, 0x1, UPT ;  /* 0x000000012c00788c */ /* 0x000fe2000bf65270 */
[----:B------:R-:W4:Y:S01]  /*1760*/  LDCU UR31, c[0x0][0x374] ;  /* 0x00006e80ff1f77ac */ /* 0x000f220008000800 */
[----:B------:R-:W-:Y:S02]  /*1770*/  USEL UR27, UR32, 0x1, !UP0 ;  /* 0x00000001201b7887 */ /* 0x000fe4000c000000 */
[----:B------:R-:W-:Y:S02]  /*1780*/  ULOP3.LUT UR26, UR26, 0x400, URZ, 0xc0, !UPT ;  /* 0x000004001a1a7892 */ /* 0x000fe4000f8ec0ff */
[----:B------:R-:W-:Y:S02]  /*1790*/  ULOP3.LUT UR42, UR4, 0x40, URZ, 0xc0, !UPT ;  /* 0x00000040042a7892 */ /* 0x000fe4000f8ec0ff */
[----:B------:R-:W-:Y:S02]  /*17a0*/  ULOP3.LUT UR21, UR21, 0x1000, URZ, 0xc0, !UPT ;  /* 0x0000100015157892 */ /* 0x000fe4000f8ec0ff */
[----:B------:R-:W-:Y:S01]  /*17b0*/  ULOP3.LUT UR10, UR10, 0x80, URZ, 0xc0, !UPT ;  /* 0x000000800a0a7892 */ /* 0x000fe2000f8ec0ff */
[----:B------:R-:W-:Y:S01]  /*17c0*/  UMOV UR7, URZ ;  /* 0x000000ff00077c82 */ /* 0x000fe20008000000 */
[----:B-1----:R-:W-:-:S10]  /*17d0*/  UMOV UR45, 0x400 ;  /* 0x00000400002d7882 */ /* 0x002fd40000000000 */
.L_x_32:
[----:B------:R-:W-:-:S03]  /*17e0*/  UISETP.NE.AND UP0, UPT, UR37, URZ, UPT ;  /* 0x000000ff2500728c */ /* 0x000fc6000bf05270 */
[----:B------:R-:W-:Y:S02]  /*17f0*/  UMOV UR37, UR46 ;  /* 0x0000002e00257c82 */ /* 0x000fe40008000000 */
[----:B------:R-:W-:-:S04]  /*1800*/  ULEA UR6, UR37, UR45, 0x18 ;  /* 0x0000002d25067291 */ /* 0x000fc8000f8ec0ff */
[----:B-1----:R-:W-:Y:S08]  /*1810*/  BRA.U UP0, `(.L_x_23) ;  /* 0x0000000100347547 */ /* 0x002ff0000b800000 */
[----:B------:R-:W1:Y:S01]  /*1820*/  S2R R0, SR_CgaCtaId ;  /* 0x0000000000007919 */ /* 0x000e620000008800 */
[----:B------:R-:W-:Y:S02]  /*1830*/  MOV R3, 0x400 ;  /* 0x0000040000037802 */ /* 0x000fe40000000f00 */
[----:B------:R-:W-:Y:S02]  /*1840*/  SHF.L.U32 R2, R8, 0x1f, RZ ;  /* 0x0000001f08027819 */ /* 0x000fe400000006ff */
[----:B-1----:R-:W-:-:S05]  /*1850*/  LEA R0, R0, R3, 0x18 ;  /* 0x0000000300007211 */ /* 0x002fca00078ec0ff */
[----:B------:R-:W-:-:S04]  /*1860*/  IMAD R3, R9, 0x8, R0 ;  /* 0x0000000809037824 */ /* 0x000fc800078e0200 */
[----:B------:R-:W1:Y:S02]  /*1870*/  SYNCS.PHASECHK.TRANS64.TRYWAIT P0, [R3+URZ+0xc0], R2 ;  /* 0x0000c002030075a7 */ /* 0x000e6400080011ff */
[----:B-1----:R-:W-:Y:S05]  /*1880*/  @!P0 BRA `(.L_x_24) ;  /* 0x000000d400c48947 */ /* 0x002fea0003800000 */
.L_x_176:
[----:B------:R-:W-:Y:S01]  /*1890*/  VIADD R9, R9, 0x1 ;  /* 0x0000000109097836 */ /* 0x000fe20000000000 */
[----:B------:R1:W-:Y:S04]  /*18a0*/  SYNCS.ARRIVE.TRANS64.A1T0 RZ, [R3+URZ+0xb0], RZ ;  /* 0x0000b0ff03ff79a7 */ /* 0x0003e800081000ff */
[----:B------:R-:W-:-:S04]  /*18b0*/  ISETP.NE.AND P0, PT, R9, 0x2, PT ;  /* 0x000000020900780c */ /* 0x000fc80003f05270 */
[----:B------:R-:W-:Y:S02]  /*18c0*/  SEL R9, R9, RZ, P0 ;  /* 0x000000ff09097207 */ /* 0x000fe40000000000 */
[----:B-1----:R-:W-:-:S04]  /*18d0*/  SEL R3, RZ, 0x1, P0 ;  /* 0x00000001ff037807 */ /* 0x002fc80000000000 */
[----:B------:R-:W-:-:S07]  /*18e0*/  LOP3.LUT R8, R8, R3, RZ, 0x3c, !PT ;  /* 0x0000000308087212 */ /* 0x000fce00078e3cff */
.L_x_23:
[----:B------:R-:W-:Y:S01]  /*18f0*/  ULEA UR4, UR7, UR6, 0x3 ;  /* 0x0000000607047291 */ /* 0x000fe2000f8e18ff */
[----:B------:R-:W-:-:S08]  /*1900*/  SHF.L.U32 R0, R12, 0x1f, RZ ;  /* 0x0000001f0c007819 */ /* 0x000fd000000006ff */
[----:B------:R1:W1:Y:S02]  /*1910*/  SYNCS.PHASECHK.TRANS64.TRYWAIT P0, [UR4+0x20], R0 ;  /* 0x00002000ff0075a7 */ /* 0x0002640008001104 */
[----:B------:R-:W2:Y:S02]  /*1920*/  LDCU UR4, c[0x0][0x38c] ;  /* 0x00007180ff0477ac */ /* 0x000ea40008000800 */
[----:B--2---:R-:W-:-:S09]  /*1930*/  UISETP.GE.AND UP0, UPT, UR4, 0x1, UPT ;  /* 0x000000010400788c */ /* 0x004fd2000bf06270 */
[----:B------:R-:W-:Y:S05]  /*1940*/  BRA.U !UP0, `(.L_x_25) ;  /* 0x0000000108bc7547 */ /* 0x000fea000b800000 */
[----:B---3--:R-:W-:Y:S01]  /*1950*/  UIADD3 UR24, UP2, UPT, UR40, 0x80, URZ ;  /* 0x0000008028187890 */ /* 0x008fe2000ff5e0ff */
[----:B------:R-:W-:Y:S01]  /*1960*/  @!P3 MOV R2, 0xa800 ;  /* 0x0000a8000002b802 */ /* 0x000fe20000000f00 */
[----:B------:R-:W-:Y:S02]  /*1970*/  UIADD3 UR22, UP1, UPT, UR40, 0x280, URZ ;  /* 0x0000028028167890 */ /* 0x000fe4000ff3e0ff */
[----:B------:R-:W-:Y:S02]  /*1980*/  UIADD3 UR14, UP0, UPT, UR40, 0x180, URZ ;  /* 0x00000180280e7890 */ /* 0x000fe4000ff1e0ff */
[----:B------:R-:W-:Y:S02]  /*1990*/  USHF.L.U32 UR19, UR25, 0x8, URZ ;  /* 0x0000000819137899 */ /* 0x000fe400080006ff */
[----:B------:R-:W-:Y:S02]  /*19a0*/  ULEA UR35, UR11, UR42, 0x7 ;  /* 0x0000002a0b237291 */ /* 0x000fe4000f8e38ff */
[----:B------:R-:W-:-:S02]  /*19b0*/  UIADD3.X UR25, UPT, UPT, URZ, UR41, URZ, UP2, !UPT ;  /* 0x00000029ff197290 */ /* 0x000fc400097fe4ff */
[----:B------:R-:W-:Y:S02]  /*19c0*/  UIADD3.X UR23, UPT, UPT, URZ, UR41, URZ, UP1, !UPT ;  /* 0x00000029ff177290 */ /* 0x000fe40008ffe4ff */
[----:B------:R-:W-:Y:S01]  /*19d0*/  UIADD3.X UR15, UPT, UPT, URZ, UR41, URZ, UP0, !UPT ;  /* 0x00000029ff0f7290 */ /* 0x000fe200087fe4ff */
[----:B------:R-:W-:Y:S01]  /*19e0*/  UMOV UR4, UR7 ;  /* 0x0000000700047c82 */ /* 0x000fe20008000000 */
[----:B------:R-:W-:-:S10]  /*19f0*/  UMOV UR12, URZ ;  /* 0x000000ff000c7c82 */ /* 0x000fd40008000000 */
.L_x_28:
[----:B------:R-:W-:Y:S01]  /*1a00*/  ULEA UR33, UR4, UR6, 0x3 ;  /* 0x0000000604217291 */ /* 0x000fe2000f8e18ff */
[----:B-1----:R-:W-:Y:S11]  /*1a10*/  @P0 BRA `(.L_x_26) ;  /* 0x00000000000c0947 */ /* 0x002ff60003800000 */
[----:B------:R-:W-:-:S04]  /*1a20*/  SHF.L.U32 R3, R12, 0x1f, RZ ;  /* 0x0000001f0c037819 */ /* 0x000fc800000006ff */
[----:B------:R-:W1:Y:S02]  /*1a30*/  SYNCS.PHASECHK.TRANS64.TRYWAIT P0, [UR33+0x20], R3 ;  /* 0x00002003ff0075a7 */ /* 0x000e640008001121 */
[----:B-1----:R-:W-:Y:S05]  /*1a40*/  @!P0 BRA `(.L_x_27) ;  /* 0x000000d400688947 */ /* 0x002fea0003800000 */
.L_x_26:
[----:B------:R-:W-:Y:S01]  /*1a50*/  UIADD3 UR5, UPT, UPT, UR4, 0x1, URZ ;  /* 0x0000000104057890 */ /* 0x000fe2000fffe0ff */
[----:B------:R2:W-:Y:S01]  /*1a60*/  @!P3 SYNCS.ARRIVE.TRANS64 RZ, [UR33], R2 ;  /* 0x00000002ffffb9a7 */ /* 0x0005e20008000021 */
[----:B------:R-:W-:Y:S02]  /*1a70*/  ULEA UR32, UR4, UR21, 0xd ;  /* 0x0000001504207291 */ /* 0x000fe4000f8e68ff */
[----:B------:R-:W-:Y:S02]  /*1a80*/  UISETP.NE.AND UP0, UPT, UR5, 0x4, UPT ;  /* 0x000000040500788c */ /* 0x000fe4000bf05270 */
[----:B------:R-:W-:Y:S02]  /*1a90*/  ULEA UR16, UR4, UR6, 0xf ;  /* 0x0000000604107291 */ /* 0x000fe4000f8e78ff */
[----:B------:R-:W-:Y:S02]  /*1aa0*/  USEL UR8, URZ, 0x1, UP0 ;  /* 0x00000001ff087887 */ /* 0x000fe40008000000 */
[----:B------:R-:W-:-:S02]  /*1ab0*/  USEL UR7, UR5, URZ, UP0 ;  /* 0x000000ff05077287 */ /* 0x000fc40008000000 */
[----:B------:R-:W-:Y:S02]  /*1ac0*/  USHF.L.U32 UR34, UR12, 0x6, URZ ;  /* 0x000000060c227899 */ /* 0x000fe400080006ff */
[----:B------:R-:W-:Y:S01]  /*1ad0*/  ULEA UR5, UR7, UR6, 0x3 ;  /* 0x0000000607057291 */ /* 0x000fe2000f8e18ff */
[----:B------:R-:W-:Y:S01]  /*1ae0*/  LOP3.LUT R12, R12, UR8, RZ, 0x3c, !PT ;  /* 0x000000080c0c7c12 */ /* 0x000fe2000f8e3cff */
[----:B------:R-:W-:Y:S02]  /*1af0*/  ULEA UR8, UR4, UR26, 0xb ;  /* 0x0000001a04087291 */ /* 0x000fe4000f8e58ff */
[----:B------:R-:W-:Y:S01]  /*1b00*/  UIADD3 UR32, UPT, UPT, UR6, 0xc400, UR32 ;  /* 0x0000c40006207890 */ /* 0x000fe2000fffe020 */
[----:B-1----:R-:W-:Y:S01]  /*1b10*/  SHF.L.U32 R0, R12, 0x1f, RZ ;  /* 0x0000001f0c007819 */ /* 0x002fe200000006ff */
[----:B------:R-:W-:Y:S02]  /*1b20*/  USHF.L.U32 UR18, UR12, 0x7, URZ ;  /* 0x000000070c127899 */ /* 0x000fe400080006ff */
[----:B------:R-:W-:Y:S01]  /*1b30*/  UIADD3 UR16, UPT, UPT, UR16, 0x14400, URZ ;  /* 0x0001440010107890 */ /* 0x000fe2000fffe0ff */
[----:B------:R2:W1:Y:S01]  /*1b40*/  SYNCS.PHASECHK.TRANS64.TRYWAIT P0, [UR5+0x20], R0 ;  /* 0x00002000ff0075a7 */ /* 0x0004620008001105 */
[----:B------:R-:W-:Y:S01]  /*1b50*/  UIADD3 UR8, UPT, UPT, UR6, 0x34400, UR8 ;  /* 0x0003440006087890 */ /* 0x000fe2000fffe008 */
[----:B------:R-:W-:Y:S01]  /*1b60*/  UMOV UR28, 0x30000 ;  /* 0x00030000001c7882 */ /* 0x000fe20000000000 */
[----:B------:R-:W-:Y:S01]  /*1b70*/  UMOV UR4, 0x0 ;  /* 0x0000000000047882 */ /* 0x000fe20000000000 */
[----:B------:R-:W-:Y:S01]  /*1b80*/  UMOV UR5, 0x10000000 ;  /* 0x1000000000057882 */ /* 0x000fe20000000000 */
[----:B------:R-:W-:Y:S01]  /*1b90*/  UMOV UR17, UR33 ;  /* 0x0000002100117c82 */ /* 0x000fe20008000000 */
[----:B------:R-:W-:Y:S01]  /*1ba0*/  UMOV UR20, UR36 ;  /* 0x0000002400147c82 */ /* 0x000fe20008000000 */
[----:B------:R-:W-:Y:S01]  /*1bb0*/  UMOV UR13, UR36 ;  /* 0x00000024000d7c82 */ /* 0x000fe20008000000 */
[----:B------:R-:W-:Y:S01]  /*1bc0*/  UMOV UR9, UR33 ;  /* 0x0000002100097c82 */ /* 0x000fe20008000000 */
[----:B------:R-:W-:Y:S01]  /*1bd0*/  UTMALDG.3D.MULTICAST [UR32], [UR24], UR28, desc[UR4] ;  /* 0x00000420180073b4 */ /* 0x000fe2000801181c */
[----:B------:R-:W-:Y:S01]  /*1be0*/  UTMALDG.3D [UR16], [UR22], desc[UR4] ;  /* 0x00000410160075b4 */ /* 0x000fe20008011000 */
[----:B------:R3:W-:Y:S02]  /*1bf0*/  UTMALDG.4D.MULTICAST [UR8], [UR14], UR28, desc[UR4] ;  /* 0x000004080e0073b4 */ /* 0x0007e4000801981c */
[----:B---3--:R-:W-:Y:S01]  /*1c00*/  UIADD3 UR12, UPT, UPT, UR12, 0x1, URZ ;  /* 0x000000010c0c7890 */ /* 0x008fe2000fffe0ff */
[----:B------:R-:W-:-:S03]  /*1c10*/  UMOV UR4, UR7 ;  /* 0x0000000700047c82 */ /* 0x000fc60008000000 */
[----:B------:R-:W-:-:S09]  /*1c20*/  UISETP.NE.AND UP0, UPT, UR12, UR27, UPT ;  /* 0x0000001b0c00728c */ /* 0x000fd2000bf05270 */
[----:B--2---:R-:W-:Y:S05]  /*1c30*/  BRA.U UP0, `(.L_x_28) ;  /* 0xfffffffd00707547 */ /* 0x004fea000b83ffff */
.L_x_25:
[----:B------:R-:W-:Y:S01]  /*1c40*/  LEA R3, R11, UR6, 0x3 ;  /* 0x000000060b037c11 */ /* 0x000fe2000f8e18ff */
[----:B------:R-:W-:Y:S01]  /*1c50*/  @!P1 SYNCS.ARRIVE.TRANS64.A1T0 RZ, [UR6+0x78], RZ ;  /* 0x000078ffffff99a7 */ /* 0x000fe20008100006 */
[----:B-1----:R-:W-:Y:S01]  /*1c60*/  SHF.L.U32 R0, R10, 0x1f, RZ ;  /* 0x0000001f0a007819 */ /* 0x002fe200000006ff */
[----:B------:R-:W-:-:S03]  /*1c70*/  NOP ;  /* 0x0000000000007918 */ /* 0x000fc60000000000 */
[----:B------:R-:W1:Y:S01]  /*1c80*/  SYNCS.PHASECHK.TRANS64.TRYWAIT P0, [R3+URZ+0x80], R0 ;  /* 0x00008000030075a7 */ /* 0x000e6200080011ff */
[----:B------:R-:W-:Y:S01]  /*1c90*/  LEA R5, R11, UR6, 0x4 ;  /* 0x000000060b057c11 */ /* 0x000fe2000f8e20ff */
[----:B-1----:R-:W-:Y:S06]  /*1ca0*/  @!P0 BRA `(.L_x_29) ;  /* 0x000000d000e88947 */ /* 0x002fec0003800000 */
.L_x_178:
[----:B------:R-:W2:Y:S01]  /*1cb0*/  LDS.128 R4, [R5+0xe0] ;  /* 0x0000e00005047984 */ /* 0x000ea20000000c00 */
[----:B------:R-:W-:Y:S01]  /*1cc0*/  @!PT LDS RZ, [RZ] ;  /* 0x00000000fffff984 */ /* 0x000fe20000000800 */
[----:B------:R-:W-:Y:S01]  /*1cd0*/  @!PT LDS RZ, [RZ] ;  /* 0x00000000fffff984 */ /* 0x000fe20000000800 */
[----:B------:R-:W-:Y:S01]  /*1ce0*/  @!PT LDS RZ, [RZ] ;  /* 0x00000000fffff984 */ /* 0x000fe20000000800 */
[----:B------:R-:W-:Y:S01]  /*1cf0*/  @!PT LDS RZ, [RZ] ;  /* 0x00000000fffff984 */ /* 0x000fe20000000800 */
[----:B------:R1:W-:Y:S06]  /*1d00*/  MEMBAR.ALL.CTA ;  /* 0x0000000000007992 */ /* 0x0003ec0000008000 */
[----:B-1----:R-:W1:Y:S01]  /*1d10*/  FENCE.VIEW.ASYNC.S ;  /* 0x00000000000073c6 */ /* 0x002e620000000000 */
[----:B--2---:R-:W-:-:S13]  /*1d20*/  LOP3.LUT P0, RZ, R6, 0x1, RZ, 0xc0, !PT ;  /* 0x0000000106ff7812 */ /* 0x004fda000780c0ff */
[----:B-1----:R-:W-:Y:S01]  /*1d30*/  VOTEU.ANY UP1, P0 ;  /* 0x0000000000ff7886 */ /* 0x002fe20000020100 */
[----:B------:R-:W-:-:S13]  /*1d40*/  PLOP3.LUT P0, PT, PT, PT, UP1, 0x80, 0x8 ;  /* 0x000000000008781c */ /* 0x000fda0003f0f018 */
[----:B------:R-:W-:Y:S02]  /*1d50*/  @P0 LOP3.LUT R0, R5, 0xffff, RZ, 0xc0, !PT ;  /* 0x0000ffff05000812 */ /* 0x000fe400078ec0ff */
[----:B------:R-:W-:Y:S02]  /*1d60*/  @P0 MOV R2, R4 ;  /* 0x0000000400020202 */ /* 0x000fe40000000f00 */
[----:B------:R-:W-:Y:S01]  /*1d70*/  @P0 R2UR UR5, R0 ;  /* 0x00000000000502ca */ /* 0x000fe200000e0000 */
[----:B------:R-:W-:Y:S01]  /*1d80*/  VIADD R0, R3, 0x90 ;  /* 0x0000009003007836 */ /* 0x000fe20000000000 */
[----:B------:R-:W-:Y:S02]  /*1d90*/  @P0 SHF.R.U32.HI R4, RZ, 0x10, R5 ;  /* 0x00000010ff040819 */ /* 0x000fe40000011605 */
[----:B------:R-:W-:Y:S02]  /*1da0*/  @P0 R2UR UR8, R2 ;  /* 0x00000000020802ca */ /* 0x000fe400000e0000 */
[----:B------:R-:W-:-:S02]  /*1db0*/  PRMT R0, RZ, 0x654, R0 ;  /* 0x00000654ff007816 */ /* 0x000fc40000000000 */
[----:B------:R-:W-:Y:S02]  /*1dc0*/  @P0 R2UR UR4, R4 ;  /* 0x00000000040402ca */ /* 0x000fe400000e0000 */
[----:B------:R1:W-:Y:S03]  /*1dd0*/  SYNCS.ARRIVE.TRANS64.RED.A1T0 RZ, [R0+URZ], RZ ;  /* 0x000000ff00ff79a7 */ /* 0x0003e600081004ff */
[----:B------:R-:W-:-:S04]  /*1de0*/  @UP1 UMOV UR29, UR5 ;  /* 0x00000005001d1c82 */ /* 0x000fc80008000000 */
[----:B------:R-:W-:-:S04]  /*1df0*/  @UP1 UMOV UR30, UR8 ;  /* 0x00000008001e1c82 */ /* 0x000fc80008000000 */
[----:B------:R-:W-:Y:S01]  /*1e00*/  @UP1 UMOV UR36, UR4 ;  /* 0x0000000400241c82 */ /* 0x000fe20008000000 */
[----:B------:R-:W-:Y:S05]  /*1e10*/  BRA.U !UP4, `(.L_x_30) ;  /* 0x000000010cd07547 */ /* 0x000fea000b800000 */
[----:B------:R-:W4:Y:S01]  /*1e20*/  LDCU.128 UR16, c[0x0][0xd10] ;  /* 0x0001a200ff1077ac */ /* 0x000f220008000c00 */
[----:B------:R-:W2:Y:S01]  /*1e30*/  LDCU UR11, c[0x0][0xd20] ;  /* 0x0001a400ff0b77ac */ /* 0x000ea20008000800 */
[----:B------:R-:W3:Y:S01]  /*1e40*/  LDCU UR20, c[0x0][0xd0c] ;  /* 0x0001a180ff1477ac */ /* 0x000ee20008000800 */
[----:B------:R-:W1:Y:S01]  /*1e50*/  LDCU.64 UR12, c[0x0][0xd28] ;  /* 0x0001a500ff0c77ac */ /* 0x000e620008000a00 */
[----:B----4-:R-:W-:Y:S02]  /*1e60*/  UIMAD.WIDE.U32 UR8, UR31, UR19, URZ ;  /* 0x000000131f0872a5 */ /* 0x010fe4000f8e00ff */
[----:B------:R-:W-:Y:S02]  /*1e70*/  UIMAD.WIDE.U32 UR4, UR38, UR16, URZ ;  /* 0x00000010260472a5 */ /* 0x000fe4000f8e00ff */
[----:B------:R-:W-:Y:S02]  /*1e80*/  UISETP.NE.AND UP0, UPT, UR18, 0x1, UPT ;  /* 0x000000011200788c */ /* 0x000fe4000bf05270 */
[----:B------:R-:W-:Y:S01]  /*1e90*/  UIMAD.WIDE.U32 UR24, UR29, UR19, URZ ;  /* 0x000000131d1872a5 */ /* 0x000fe2000f8e00ff */
[----:B------:R-:W-:-:S02]  /*1ea0*/  UMOV UR8, UR9 ;  /* 0x0000000900087c82 */ /* 0x000fc40008000000 */
[----:B------:R-:W-:Y:S01]  /*1eb0*/  UMOV UR4, UR5 ;  /* 0x0000000500047c82 */ /* 0x000fe20008000000 */
[----:B--2---:R-:W-:Y:S02]  /*1ec0*/  USHF.R.U32.HI UR8, URZ, UR11, UR8 ;  /* 0x0000000bff087299 */ /* 0x004fe40008011608 */
[----:B---3--:R-:W-:Y:S02]  /*1ed0*/  UISETP.NE.AND UP2, UPT, UR20, 0x1, UPT ;  /* 0x000000011400788c */ /* 0x008fe4000bf45270 */
[----:B------:R-:W-:Y:S02]  /*1ee0*/  USHF.R.U32.HI UR4, URZ, UR17, UR4 ;  /* 0x00000011ff047299 */ /* 0x000fe40008011604 */
[----:B------:R-:W-:Y:S02]  /*1ef0*/  USEL UR5, UR31, UR8, !UP0 ;  /* 0x000000081f057287 */ /* 0x000fe4000c000000 */
[----:B------:R-:W-:Y:S02]  /*1f00*/  USEL UR8, UR38, UR4, !UP2 ;  /* 0x0000000426087287 */ /* 0x000fe4000d000000 */
[----:B-1----:R-:W-:Y:S01]  /*1f10*/  UIMAD.WIDE.U32 UR14, UR5, UR12, URZ ;  /* 0x0000000c050e72a5 */ /* 0x002fe2000f8e00ff */
[----:B------:R-:W-:Y:S01]  /*1f20*/  UMOV UR4, UR25 ;  /* 0x0000001900047c82 */ /* 0x000fe20008000000 */
[----:B------:R-:W-:-:S02]  /*1f30*/  UIMAD.WIDE.U32 UR24, UR8, UR12, URZ ;  /* 0x0000000c081872a5 */ /* 0x000fc4000f8e00ff */
[----:B------:R-:W-:-:S03]  /*1f40*/  UIMAD.WIDE.U32 UR22, UR30, UR16, URZ ;  /* 0x000000101e1672a5 */ /* 0x000fc6000f8e00ff */
[----:B------:R-:W-:Y:S01]  /*1f50*/  UMOV UR14, UR15 ;  /* 0x0000000f000e7c82 */ /* 0x000fe20008000000 */
[----:B------:R-:W-:Y:S02]  /*1f60*/  USHF.R.U32.HI UR4, URZ, UR11, UR4 ;  /* 0x0000000bff047299 */ /* 0x000fe40008011604 */
[----:B------:R-:W-:Y:S01]  /*1f70*/  @UP3 USHF.R.U32.HI UR5, URZ, UR13, UR14 ;  /* 0x0000000dff053299 */ /* 0x000fe2000801160e */
[----:B------:R-:W-:Y:S01]  /*1f80*/  UMOV UR9, UR25 ;  /* 0x0000001900097c82 */ /* 0x000fe20008000000 */
[----:B------:R-:W-:Y:S01]  /*1f90*/  UMOV UR22, UR23 ;  /* 0x0000001700167c82 */ /* 0x000fe20008000000 */
[----:B------:R-:W-:Y:S02]  /*1fa0*/  @UP3 USHF.R.U32.HI UR8, URZ, UR13, UR9 ;  /* 0x0000000dff083299 */ /* 0x000fe40008011609 */
[----:B------:R-:W-:Y:S02]  /*1fb0*/  USHF.R.U32.HI UR17, URZ, UR17, UR22 ;  /* 0x00000011ff117299 */ /* 0x000fe40008011616 */
[----:B------:R-:W-:-:S02]  /*1fc0*/  USEL UR4, UR29, UR4, !UP0 ;  /* 0x000000041d047287 */ /* 0x000fc4000c000000 */
[----:B------:R-:W-:Y:S02]  /*1fd0*/  UIMAD UR9, UR44, UR5, URZ ;  /* 0x000000052c0972a4 */ /* 0x000fe4000f8e02ff */
[----:B------:R-:W-:Y:S02]  /*1fe0*/  USEL UR5, UR30, UR17, !UP2 ;  /* 0x000000111e057287 */ /* 0x000fe4000d000000 */
[----:B------:R-:W-:Y:S02]  /*1ff0*/  UIMAD UR11, UR44, UR8, URZ ;  /* 0x000000082c0b72a4 */ /* 0x000fe4000f8e02ff */
[----:B------:R-:W-:Y:S02]  /*2000*/  UISETP.GE.AND UP0, UPT, UR4, UR9, UPT ;  /* 0x000000090400728c */ /* 0x000fe4000bf06270 */
[----:B------:R-:W-:Y:S02]  /*2010*/  UIMAD.WIDE.U32 UR14, UR4, UR12, URZ ;  /* 0x0000000c040e72a5 */ /* 0x000fe4000f8e00ff */
[----:B------:R-:W-:-:S02]  /*2020*/  UISETP.GE.OR UP0, UPT, UR5, UR11, UP0 ;  /* 0x0000000b0500728c */ /* 0x000fc40008706670 */
[----:B------:R-:W-:Y:S02]  /*2030*/  UIMAD.WIDE.U32 UR16, UR5, UR12, URZ ;  /* 0x0000000c051072a5 */ /* 0x000fe4000f8e00ff */
[----:B------:R-:W-:Y:S01]  /*2040*/  UIADD3 UR12, UPT, UPT, -UR4, URZ, URZ ;  /* 0x000000ff040c7290 */ /* 0x000fe2000fffe1ff */
[----:B------:R-:W-:Y:S02]  /*2050*/  UMOV UR11, UR15 ;  /* 0x0000000f000b7c82 */ /* 0x000fe40008000000 */
[----:B------:R-:W-:Y:S02]  /*2060*/  USHF.R.U32.HI UR11, URZ, UR13, UR11 ;  /* 0x0000000dff0b7299 */ /* 0x000fe4000801160b */
[----:B------:R-:W-:Y:S02]  /*2070*/  UIMAD UR29, UR18, UR12, UR29 ;  /* 0x0000000c121d72a4 */ /* 0x000fe4000f8e021d */
[----:B------:R-:W-:Y:S01]  /*2080*/  USEL UR11, UR4, UR11, !UP3 ;  /* 0x0000000b040b7287 */ /* 0x000fe2000d800000 */
[----:B------:R-:W-:-:S02]  /*2090*/  @!UP0 UMOV UR9, UR17 ;  /* 0x0000001100098c82 */ /* 0x000fc40008000000 */
[----:B------:R-:W-:Y:S02]  /*20a0*/  @!UP0 USHF.R.U32.HI UR9, URZ, UR13, UR9 ;  /* 0x0000000dff098299 */ /* 0x000fe40008011609 */
[----:B------:R-:W-:Y:S02]  /*20b0*/  UIADD3 UR12, UPT, UPT, -UR11, URZ, URZ ;  /* 0x000000ff0b0c7290 */ /* 0x000fe4000fffe1ff */
[----:B------:R-:W-:Y:S02]  /*20c0*/  @!UP0 USEL UR9, UR5, UR9, !UP3 ;  /* 0x0000000905098287 */ /* 0x000fe4000d800000 */
[----:B------:R-:W-:Y:S02]  /*20d0*/  UIMAD UR12, UR44, UR12, UR4 ;  /* 0x0000000c2c0c72a4 */ /* 0x000fe4000f8e0204 */
[----:B------:R-:W-:Y:S02]  /*20e0*/  @!UP0 UIADD3 UR11, UPT, UPT, UR11, -UR9, URZ ;  /* 0x800000090b0b8290 */ /* 0x000fe4000fffe0ff */
[----:B------:R-:W-:-:S02]  /*20f0*/  @!UP0 UIMAD UR9, UR12, UR8, UR9 ;  /* 0x000000080c0982a4 */ /* 0x000fc4000f8e0209 */
[----:B------:R-:W-:Y:S02]  /*2100*/  UIADD3 UR13, UPT, UPT, -UR5, URZ, URZ ;  /* 0x000000ff050d7290 */ /* 0x000fe4000fffe1ff */
[----:B------:R-:W-:Y:S02]  /*2110*/  @!UP0 UIMAD UR4, UR44, UR11, UR5 ;  /* 0x0000000b2c0482a4 */ /* 0x000fe4000f8e0205 */
[----:B------:R-:W-:Y:S01]  /*2120*/  UIMAD UR8, UR20, UR13, UR30 ;  /* 0x0000000d140872a4 */ /* 0x000fe2000f8e021e */
[----:B------:R-:W-:Y:S01]  /*2130*/  @!UP0 UMOV UR5, UR9 ;  /* 0x0000000900058c82 */ /* 0x000fe20008000000 */
[----:B------:R-:W-:Y:S02]  /*2140*/  UIMAD UR29, UR4, UR18, UR29 ;  /* 0x00000012041d72a4 */ /* 0x000fe4000f8e021d */
[----:B------:R-:W-:-:S12]  /*2150*/  UIMAD UR30, UR5, UR20, UR8 ;  /* 0x00000014051e72a4 */ /* 0x000fd8000f8e0208 */
.L_x_30:
[----:B------:R-:W2:Y:S02]  /*2160*/  LDCU UR4, c[0x0][0xd30] ;  /* 0x0001a600ff0477ac */ /* 0x000ea40008000800 */
[----:B--2---:R-:W-:-:S09]  /*2170*/  UISETP.NE.AND UP0, UPT, UR4, 0x1, UPT ;  /* 0x000000010400788c */ /* 0x004fd2000bf05270 */
[----:B------:R-:W-:Y:S05]  /*2180*/  BRA.U UP0, `(.L_x_31) ;  /* 0x0000000100447547 */ /* 0x000fea000b800000 */
[----:B------:R-:W2:Y:S01]  /*2190*/  LDCU.128 UR12, c[0x0][0xd10] ;  /* 0x0001a200ff0c77ac */ /* 0x000ea20008000c00 */
[----:B------:R-:W1:Y:S01]  /*21a0*/  LDCU UR11, c[0x0][0xd0c] ;  /* 0x0001a180ff0b77ac */ /* 0x000e620008000800 */
[----:B------:R-:W3:Y:S01]  /*21b0*/  LDCU UR16, c[0x0][0xd20] ;  /* 0x0001a400ff1077ac */ /* 0x000ee20008000800 */
[----:B--2---:R-:W-:Y:S02]  /*21c0*/  UIMAD.WIDE.U32 UR8, UR30, UR12, URZ ;  /* 0x0000000c1e0872a5 */ /* 0x004fe4000f8e00ff */
[----:B------:R-:W-:Y:S02]  /*21d0*/  UIMAD.WIDE.U32 UR4, UR29, UR15, URZ ;  /* 0x0000000f1d0472a5 */ /* 0x000fe4000f8e00ff */
[----:B-1----:R-:W-:Y:S02]  /*21e0*/  UISETP.NE.AND UP2, UPT, UR11, 0x1, UPT ;  /* 0x000000010b00788c */ /* 0x002fe4000bf45270 */
[----:B------:R-:W-:Y:S01]  /*21f0*/  UISETP.NE.AND UP0, UPT, UR14, 0x1, UPT ;  /* 0x000000010e00788c */ /* 0x000fe2000bf05270 */
[----:B------:R-:W-:-:S02]  /*2200*/  UMOV UR8, UR9 ;  /* 0x0000000900087c82 */ /* 0x000fc40008000000 */
[----:B------:R-:W-:Y:S01]  /*2210*/  UMOV UR4, UR5 ;  /* 0x0000000500047c82 */ /* 0x000fe20008000000 */
[----:B------:R-:W-:Y:S02]  /*2220*/  USHF.R.U32.HI UR8, URZ, UR13, UR8 ;  /* 0x0000000dff087299 */ /* 0x000fe40008011608 */
[----:B---3--:R-:W-:Y:S02]  /*2230*/  USHF.R.U32.HI UR4, URZ, UR16, UR4 ;  /* 0x00000010ff047299 */ /* 0x008fe40008011604 */
[----:B------:R-:W-:Y:S02]  /*2240*/  USEL UR5, UR30, UR8, !UP2 ;  /* 0x000000081e057287 */ /* 0x000fe4000d000000 */
[----:B------:R-:W-:-:S04]  /*2250*/  USEL UR4, UR29, UR4, !UP0 ;  /* 0x000000041d047287 */ /* 0x000fc8000c000000 */
[----:B------:R-:W-:Y:S02]  /*2260*/  UIADD3 UR8, UPT, UPT, UR5, -UR4, URZ ;  /* 0x8000000405087290 */ /* 0x000fe4000fffe0ff */
[----:B------:R-:W-:Y:S02]  /*2270*/  UIADD3 UR4, UPT, UPT, -UR5, UR4, URZ ;  /* 0x0000000405047290 */ /* 0x000fe4000fffe1ff */
[----:B------:R-:W-:Y:S02]  /*2280*/  UIMAD UR29, UR8, UR14, UR29 ;  /* 0x0000000e081d72a4 */ /* 0x000fe4000f8e021d */
[----:B------:R-:W-:-:S12]  /*2290*/  UIMAD UR30, UR4, UR11, UR30 ;  /* 0x0000000b041e72a4 */ /* 0x000fd8000f8e021e */
.L_x_31:
[----:B------:R-:W-:Y:S01]  /*22a0*/  VIADD R11, R11, 0x1 ;  /* 0x000000010b0b7836 */ /* 0x000fe20000000000 */
[----:B------:R-:W-:Y:S01]  /*22b0*/  PLOP3.LUT P1, PT, PT, PT, PT, 0x80, 0x8 ;  /* 0x000000000008781c */ /* 0x000fe20003f2f070 */
[----:B------:R-:W-:Y:S02]  /*22c0*/  UIADD3 UR25, UPT, UPT, UR29, UR39, URZ ;  /* 0x000000271d197290 */ /* 0x000fe4000fffe0ff */
[----:B------:R-:W-:Y:S01]  /*22d0*/  UIADD3 UR11, UPT, UPT, UR30, UR43, URZ ;  /* 0x0000002b1e0b7290 */ /* 0x000fe2000fffe0ff */
[----:B------:R-:W-:-:S04]  /*22e0*/  ISETP.NE.AND P0, PT, R11, 0x2, PT ;  /* 0x000000020b00780c */ /* 0x000fc80003f05270 */
[----:B------:R-:W-:Y:S02]  /*22f0*/  SEL R3, RZ, 0x1, P0 ;  /* 0x00000001ff037807 */ /* 0x000fe40000000000 */
[----:B------:R-:W-:Y:S02]  /*2300*/  SEL R11, R11, RZ, P0 ;  /* 0x000000ff0b0b7207 */ /* 0x000fe40000000000 */
[----:B------:R-:W-:Y:S01]  /*2310*/  LOP3.LUT R10, R10, R3, RZ, 0x3c, !PT ;  /* 0x000000030a0a7212 */ /* 0x000fe200078e3cff */
[----:B------:R-:W-:Y:S06]  /*2320*/  BRA.U UP1, `(.L_x_32) ;  /* 0xfffffff5012c7547 */ /* 0x000fec000b83ffff */
[----:B------:R-:W-:Y:S01]  /*2330*/  UIADD3 UR8, UPT, UPT, UR6, 0x20, URZ ;  /* 0x0000002006087890 */ /* 0x000fe2000fffe0ff */
[----:B------:R-:W-:-:S03]  /*2340*/  SHF.L.U32 R3, R12, 0x1f, RZ ;  /* 0x0000001f0c037819 */ /* 0x000fc600000006ff */
[----:B------:R-:W-:-:S09]  /*2350*/  ULEA UR4, UR7, UR8, 0x3 ;  /* 0x0000000807047291 */ /* 0x000fd2000f8e18ff */
[----:B------:R-:W2:Y:S02]  /*2360*/  SYNCS.PHASECHK.TRANS64.TRYWAIT P0, [UR4], R3 ;  /* 0x00000003ff0075a7 */ /* 0x000ea40008001104 */
[----:B--2---:R-:W-:Y:S05]  /*2370*/  @!P0 BRA `(.L_x_33) ;  /* 0x000000cc00488947 */ /* 0x004fea0003800000 */
.L_x_180:
[----:B------:R-:W-:-:S04]  /*2380*/  UIADD3 UR4, UPT, UPT, UR7, 0x1, URZ ;  /* 0x0000000107047890 */ /* 0x000fc8000fffe0ff */
[----:B------:R-:W-:-:S04]  /*2390*/  UISETP.NE.AND UP0, UPT, UR4, 0x4, UPT ;  /* 0x000000040400788c */ /* 0x000fc8000bf05270 */
[----:B------:R-:W-:Y:S02]  /*23a0*/  USEL UR6, URZ, 0x1, UP0 ;  /* 0x00000001ff067887 */ /* 0x000fe40008000000 */
[----:B------:R-:W-:-:S04]  /*23b0*/  USEL UR4, UR4, URZ, UP0 ;  /* 0x000000ff04047287 */ /* 0x000fc80008000000 */
[----:B------:R-:W-:Y:S01]  /*23c0*/  ULEA UR5, UR4, UR8, 0x3 ;  /* 0x0000000804057291 */ /* 0x000fe2000f8e18ff */
[----:B------:R-:W-:-:S04]  /*23d0*/  LOP3.LUT R2, R12, UR6, RZ, 0x3c, !PT ;  /* 0x000000060c027c12 */ /* 0x000fc8000f8e3cff */
[----:B-1----:R-:W-:-:S04]  /*23e0*/  SHF.L.U32 R3, R2, 0x1f, RZ ;  /* 0x0000001f02037819 */ /* 0x002fc800000006ff */
[----:B------:R-:W1:Y:S02]  /*23f0*/  SYNCS.PHASECHK.TRANS64.TRYWAIT P0, [UR5], R3 ;  /* 0x00000003ff0075a7 */ /* 0x000e640008001105 */
[----:B-1----:R-:W-:Y:S05]  /*2400*/  @!P0 BRA `(.L_x_34) ;  /* 0x000000cc003c8947 */ /* 0x002fea0003800000 */
.L_x_182:
        /* <DEDUP_REMOVED lines=9> */
.L_x_184:
[----:B------:R-:W-:-:S04]  /*24a0*/  UIADD3 UR4, UPT, UPT, UR4, 0x1, URZ ;  /* 0x0000000104047890 */ /* 0x000fc8000fffe0ff */
[----:B------:R-:W-:-:S04]  /*24b0*/  UISETP.NE.AND UP0, UPT, UR4, 0x4, UPT ;  /* 0x000000040400788c */ /* 0x000fc8000bf05270 */
[----:B------:R-:W-:Y:S02]  /*24c0*/  USEL UR5, URZ, 0x1, UP0 ;  /* 0x00000001ff057887 */ /* 0x000fe40008000000 */
[----:B------:R-:W-:-:S04]  /*24d0*/  USEL UR4, UR4, URZ, UP0 ;  /* 0x000000ff04047287 */ /* 0x000fc80008000000 */
[----:B------:R-:W-:Y:S01]  /*24e0*/  ULEA UR4, UR4, UR8, 0x3 ;  /* 0x0000000804047291 */ /* 0x000fe2000f8e18ff */
[----:B-1----:R-:W-:-:S04]  /*24f0*/  LOP3.LUT R3, R2, UR5, RZ, 0x3c, !PT ;  /* 0x0000000502037c12 */ /* 0x002fc8000f8e3cff */
[----:B------:R-:W-:Y:S01]  /*2500*/  SHF.L.U32 R3, R3, 0x1f, RZ ;  /* 0x0000001f03037819 */ /* 0x000fe200000006ff */
[----:B------:R-:W-:-:S07]  /*2510*/  IMAD.U32 R0, RZ, RZ, UR4 ;  /* 0x00000004ff007e24 */ /* 0x000fce000f8e00ff */
.L_x_36:
[----:B-1----:R1:W2:Y:S02]  /*2520*/  SYNCS.PHASECHK.TRANS64.TRYWAIT P0, [R0+URZ], R3 ;  /* 0x00000003000075a7 */ /* 0x0022a400080011ff */
[----:B--2---:R-:W-:Y:S05]  /*2530*/  @!P0 NANOSLEEP.SYNCS 0x989680 ;  /* 0x009896800000895d */ /* 0x004fea0003900000 */
[----:B------:R-:W2:Y:S02]  /*2540*/  @!P0 SYNCS.PHASECHK.TRANS64 P0, [R0+URZ], R3 ;  /* 0x00000003000085a7 */ /* 0x000ea400080010ff */
[----:B--234-:R-:W-:Y:S05]  /*2550*/  @P0 EXIT ;  /* 0x000000000000094d */ /* 0x01cfea0003800000 */
[----:B------:R-:W-:Y:S05]  /*2560*/  BRA `(.L_x_36) ;  /* 0xfffffffc00ec7947 */ /* 0x000fea000383ffff */
.L_x_22:
[----:B------:R-:W-:-:S04]  /*2570*/  UISETP.NE.AND UP0, UPT, UR37, URZ, UPT ;  /* 0x000000ff2500728c */ /* 0x000fc8000bf05270 */
[----:B------:R-:W-:-:S09]  /*2580*/  UISETP.NE.OR UP0, UPT, UR20, 0x1, UP0 ;  /* 0x000000011400788c */ /* 0x000fd20008705670 */
[----:B------:R-:W-:Y:S05]  /*2590*/  BRA.U UP0, `(.L_x_37) ;  /* 0x0000000500487547 */ /* 0x000fea000b800000 */
[----:B------:R-:W-:Y:S01]  /*25a0*/  ISETP.GE.U32.AND P2, PT, R2, 0x2, PT ;  /* 0x000000020200780c */ /* 0x000fe20003f46070 */
[----:B------:R-:W-:Y:S01]  /*25b0*/  IMAD.MOV.U32 R12, RZ, RZ, 0x1 ;  /* 0x00000001ff0c7424 */ /* 0x000fe200078e00ff */
[----:B------:R-:W-:Y:S02]  /*25c0*/  CS2R R10, SRZ ;  /* 0x00000000000a7805 */ /* 0x000fe4000001ff00 */
[----:B------:R-:W-:Y:S01]  /*25d0*/  CS2R R8, SRZ ;  /* 0x0000000000087805 */ /* 0x000fe2000001ff00 */
[----:B------:R-:W-:Y:S01]  /*25e0*/  UMOV UR6, 0x400 ;  /* 0x0000040000067882 */ /* 0x000fe20000000000 */
[----:B------:R-:W-:Y:S01]  /*25f0*/  UMOV UR5, URZ ;  /* 0x000000ff00057c82 */ /* 0x000fe20008000000 */
[----:B------:R-:W-:-:S12]  /*2600*/  ULEA UR6, UR37, UR6, 0x18 ;  /* 0x0000000625067291 */ /* 0x000fd8000f8ec0ff */
.L_x_41:
[----:B------:R-:W-:Y:S02]  /*2610*/  LEA R0, R8, UR6, 0x3 ;  /* 0x0000000608007c11 */ /* 0x000fe4000f8e18ff */
[----:B------:R-:W-:-:S03]  /*2620*/  SHF.L.U32 R5, R9, 0x1f, RZ ;  /* 0x0000001f09057819 */ /* 0x000fc600000006ff */
[----:B------:R-:W-:Y:S01]  /*2630*/  VIADD R4, R0, 0xc0 ;  /* 0x000000c000047836 */ /* 0x000fe20000000000 */
[----:B------:R-:W1:Y:S02]  /*2640*/  SYNCS.PHASECHK.TRANS64.TRYWAIT P0, [R0+URZ+0xb0], R5 ;  /* 0x0000b005000075a7 */ /* 0x000e6400080011ff */
[----:B-1----:R-:W-:Y:S05]  /*2650*/  @!P0 BRA `(.L_x_38) ;  /* 0x000000c800d88947 */ /* 0x002fea0003800000 */
.L_x_185:
[----:B------:R-:W-:Y:S01]  /*2660*/  ULEA UR4, UR5, UR6, 0x3 ;  /* 0x0000000605047291 */ /* 0x000fe2000f8e18ff */
[----:B------:R-:W-:Y:S02]  /*2670*/  PRMT R4, RZ, 0x654, R4 ;  /* 0x00000654ff047816 */ /* 0x000fe40000000004 */
[----:B-1----:R-:W-:Y:S01]  /*2680*/  SHF.L.U32 R5, R12, 0x1f, RZ ;  /* 0x0000001f0c057819 */ /* 0x002fe200000006ff */
[----:B------:R-:W-:Y:S01]  /*2690*/  UIADD3 UR7, UPT, UPT, UR4, 0x80, URZ ;  /* 0x0000008004077890 */ /* 0x000fe2000fffe0ff */
[----:B------:R1:W-:Y:S05]  /*26a0*/  SYNCS.ARRIVE.TRANS64.RED.A1T0 RZ, [R4+URZ], RZ ;  /* 0x000000ff04ff79a7 */ /* 0x0003ea00081004ff */
[----:B------:R-:W-:Y:S01]  /*26b0*/  IMAD.U32 R7, RZ, RZ, UR7 ;  /* 0x00000007ff077e24 */ /* 0x000fe2000f8e00ff */
[----:B------:R-:W2:Y:S04]  /*26c0*/  SYNCS.PHASECHK.TRANS64.TRYWAIT P0, [UR4+0x90], R5 ;  /* 0x00009005ff0075a7 */ /* 0x000ea80008001104 */
[----:B------:R-:W-:Y:S01]  /*26d0*/  PRMT R6, R2, 0x654, R7 ;  /* 0x0000065402067816 */ /* 0x000fe20000000007 */
[----:B-1----:R-:W-:Y:S01]  /*26e0*/  @!P2 IMAD.MOV.U32 R4, RZ, RZ, 0x10 ;  /* 0x00000010ff04a424 */ /* 0x002fe200078e00ff */
[----:B--2---:R-:W-:Y:S06]  /*26f0*/  @!P0 BRA `(.L_x_39) ;  /* 0x000000c800c48947 */ /* 0x004fec0003800000 */
.L_x_187:
[----:B------:R-:W-:Y:S01]  /*2700*/  ULEA UR8, UR5, UR6, 0x4 ;  /* 0x0000000605087291 */ /* 0x000fe2000f8e20ff */
[----:B------:R-:W-:Y:S01]  /*2710*/  SEL R3, R6, R3, !P2 ;  /* 0x0000000306037207 */ /* 0x000fe20005000000 */
[----:B------:R-:W-:Y:S01]  /*2720*/  UIADD3 UR9, UPT, UPT, UR4, 0x80, URZ ;  /* 0x0000008004097890 */ /* 0x000fe2000fffe0ff */
[----:B-1----:R-:W-:Y:S01]  /*2730*/  LEA R0, R11, UR6, 0x3 ;  /* 0x000000060b007c11 */ /* 0x002fe2000f8e18ff */
[----:B------:R-:W-:Y:S01]  /*2740*/  UIADD3 UR8, UPT, UPT, UR8, 0xe0, URZ ;  /* 0x000000e008087890 */ /* 0x000fe2000fffe0ff */
[----:B------:R-:W-:Y:S01]  /*2750*/  SHF.L.U32 R5, R10, 0x1f, RZ ;  /* 0x0000001f0a057819 */ /* 0x000fe200000006ff */
[----:B------:R1:W-:Y:S01]  /*2760*/  @!P2 SYNCS.ARRIVE.TRANS64.RED RZ, [R3+URZ], R4 ;  /* 0x0000000403ffa9a7 */ /* 0x0003e200080004ff */
[----:B------:R-:W-:Y:S01]  /*2770*/  UIADD3 UR4, UPT, UPT, UR5, 0x1, URZ ;  /* 0x0000000105047890 */ /* 0x000fe2000fffe0ff */
[----:B------:R-:W-:-:S03]  /*2780*/  VIADD R8, R8, 0x1 ;  /* 0x0000000108087836 */ /* 0x000fc60000000000 */
[----:B------:R-:W-:Y:S02]  /*2790*/  UISETP.NE.AND UP0, UPT, UR4, 0x2, UPT ;  /* 0x000000020400788c */ /* 0x000fe4000bf05270 */
[----:B------:R-:W-:Y:S06]  /*27a0*/  UGETNEXTWORKID.BROADCAST [UR8], [UR9] ;  /* 0x00000000080073ca */ /* 0x000fec0008000100 */
[----:B------:R-:W-:Y:S01]  /*27b0*/  USEL UR7, URZ, 0x1, UP0 ;  /* 0x00000001ff077887 */ /* 0x000fe20008000000 */
[----:B------:R-:W-:Y:S01]  /*27c0*/  ISETP.NE.AND P0, PT, R8, 0x2, PT ;  /* 0x000000020800780c */ /* 0x000fe20003f05270 */
[----:B------:R-:W-:Y:S01]  /*27d0*/  USEL UR5, UR4, URZ, UP0 ;  /* 0x000000ff04057287 */ /* 0x000fe20008000000 */
[----:B------:R-:W2:Y:S03]  /*27e0*/  SYNCS.PHASECHK.TRANS64.TRYWAIT P1, [R0+URZ+0x80], R5 ;  /* 0x00008005000075a7 */ /* 0x000ea600080211ff */
[----:B------:R-:W-:Y:S01]  /*27f0*/  LOP3.LUT R12, R12, UR7, RZ, 0x3c, !PT ;  /* 0x000000070c0c7c12 */ /* 0x000fe2000f8e3cff */
[----:B-12---:R-:W-:Y:S07]  /*2800*/  @!P1 BRA `(.L_x_40) ;  /* 0x000000c800989947 */ /* 0x006fee0003800000 */
.L_x_188:
[C---:B------:R-:W-:Y:S01]  /*2810*/  LEA R4, R11.reuse, UR6, 0x4 ;  /* 0x000000060b047c11 */ /* 0x040fe2000f8e20ff */
[----:B-1----:R-:W-:Y:S01]  /*2820*/  VIADD R0, R0, 0x90 ;  /* 0x0000009000007836 */ /* 0x002fe20000000000 */
[----:B------:R-:W-:Y:S01]  /*2830*/  SEL R8, R8, RZ, P0 ;  /* 0x000000ff08087207 */ /* 0x000fe20000000000 */
[----:B------:R-:W-:-:S03]  /*2840*/  VIADD R11, R11, 0x1 ;  /* 0x000000010b0b7836 */ /* 0x000fc60000000000 */
[----:B------:R-:W1:Y:S01]  /*2850*/  LDS.128 R4, [R4+0xe0] ;  /* 0x0000e00004047984 */ /* 0x000e620000000c00 */
[----:B------:R-:W-:Y:S02]  /*2860*/  PRMT R0, RZ, 0x654, R0 ;  /* 0x00000654ff007816 */ /* 0x000fe40000000000 */
[C---:B------:R-:W-:Y:S01]  /*2870*/  ISETP.NE.AND P1, PT, R11.reuse, 0x2, PT ;  /* 0x000000020b00780c */ /* 0x040fe20003f25270 */
[----:B------:R-:W-:Y:S01]  /*2880*/  @!PT LDS RZ, [RZ] ;  /* 0x00000000fffff984 */ /* 0x000fe20000000800 */
[----:B------:R-:W-:Y:S01]  /*2890*/  @!PT LDS RZ, [RZ] ;  /* 0x00000000fffff984 */ /* 0x000fe20000000800 */
[----:B------:R-:W-:Y:S01]  /*28a0*/  @!PT LDS RZ, [RZ] ;  /* 0x00000000fffff984 */ /* 0x000fe20000000800 */
[----:B------:R-:W-:Y:S01]  /*28b0*/  @!PT LDS RZ, [RZ] ;  /* 0x00000000fffff984 */ /* 0x000fe20000000800 */
[----:B------:R2:W-:Y:S06]  /*28c0*/  MEMBAR.ALL.CTA ;  /* 0x0000000000007992 */ /* 0x0005ec0000008000 */
[----:B--2---:R-:W2:Y:S01]  /*28d0*/  FENCE.VIEW.ASYNC.S ;  /* 0x00000000000073c6 */ /* 0x004ea20000000000 */
[----:B------:R-:W-:Y:S01]  /*28e0*/  SEL R11, R11, RZ, P1 ;  /* 0x000000ff0b0b7207 */ /* 0x000fe20000800000 */
[----:B--2---:R2:W-:Y:S01]  /*28f0*/  SYNCS.ARRIVE.TRANS64.RED.A1T0 RZ, [R0+URZ], RZ ;  /* 0x000000ff00ff79a7 */ /* 0x0045e200081004ff */
[----:B-1----:R-:W-:-:S02]  /*2900*/  LOP3.LUT P3, RZ, R6, 0x1, RZ, 0xc0, !PT ;  /* 0x0000000106ff7812 */ /* 0x002fc4000786c0ff */
[----:B------:R-:W-:-:S04]  /*2910*/  SEL R5, RZ, 0x1, P1 ;  /* 0x00000001ff057807 */ /* 0x000fc80000800000 */
[----:B------:R-:W-:Y:S02]  /*2920*/  LOP3.LUT R10, R10, R5, RZ, 0x3c, !PT ;  /* 0x000000050a0a7212 */ /* 0x000fe400078e3cff */
[----:B--2---:R-:W-:-:S04]  /*2930*/  SEL R0, RZ, 0x1, P0 ;  /* 0x00000001ff007807 */ /* 0x004fc80000000000 */
[----:B------:R-:W-:Y:S01]  /*2940*/  LOP3.LUT R9, R9, R0, RZ, 0x3c, !PT ;  /* 0x0000000009097212 */ /* 0x000fe200078e3cff */
[----:B------:R-:W-:Y:S06]  /*2950*/  @P3 BRA `(.L_x_41) ;  /* 0xfffffffc002c3947 */ /* 0x000fec000383ffff */
[----:B------:R-:W-:Y:S01]  /*2960*/  ULEA UR4, UR5, UR6, 0x3 ;  /* 0x0000000605047291 */ /* 0x000fe2000f8e18ff */
[----:B------:R-:W-:-:S08]  /*2970*/  SHF.L.U32 R3, R12, 0x1f, RZ ;  /* 0x0000001f0c037819 */ /* 0x000fd000000006ff */
[----:B------:R-:W1:Y:S02]  /*2980*/  SYNCS.PHASECHK.TRANS64 P0, [UR4+0x90], R3 ;  /* 0x00009003ff0075a7 */ /* 0x000e640008001004 */
[----:B-1----:R-:W-:Y:S05]  /*2990*/  @P0 BRA `(.L_x_42) ;  /* 0x0000000000080947 */ /* 0x002fea0003800000 */
[----:B------:R-:W1:Y:S02]  /*29a0*/  SYNCS.PHASECHK.TRANS64.TRYWAIT P0, [UR4+0x90], R3 ;  /* 0x00009003ff0075a7 */ /* 0x000e640008001104 */
[----:B-1----:R-:W-:Y:S05]  /*29b0*/  @!P0 BRA `(.L_x_43) ;  /* 0x000000c800408947 */ /* 0x002fea0003800000 */
.L_x_42:
[----:B------:R-:W-:-:S04]  /*29c0*/  UIADD3 UR7, UPT, UPT, UR5, 0x1, URZ ;  /* 0x0000000105077890 */ /* 0x000fc8000fffe0ff */
[----:B------:R-:W-:-:S04]  /*29d0*/  UISETP.NE.AND UP0, UPT, UR7, 0x2, UPT ;  /* 0x000000020700788c */ /* 0x000fc8000bf05270 */
[----:B------:R-:W-:Y:S02]  /*29e0*/  USEL UR8, URZ, 0x1, UP0 ;  /* 0x00000001ff087887 */ /* 0x000fe40008000000 */
[----:B------:R-:W-:-:S04]  /*29f0*/  USEL UR7, UR7, URZ, UP0 ;  /* 0x000000ff07077287 */ /* 0x000fc80008000000 */
[----:B------:R-:W-:Y:S01]  /*2a00*/  ULEA UR7, UR7, UR6, 0x3 ;  /* 0x0000000607077291 */ /* 0x000fe2000f8e18ff */
[----:B-1----:R-:W-:-:S04]  /*2a10*/  LOP3.LUT R3, R12, UR8, RZ, 0x3c, !PT ;  /* 0x000000080c037c12 */ /* 0x002fc8000f8e3cff */
[----:B------:R-:W-:-:S04]  /*2a20*/  SHF.L.U32 R0, R3, 0x1f, RZ ;  /* 0x0000001f03007819 */ /* 0x000fc800000006ff */
[----:B------:R-:W1:Y:S02]  /*2a30*/  SYNCS.PHASECHK.TRANS64 P0, [UR7+0x90], R0 ;  /* 0x00009000ff0075a7 */ /* 0x000e640008001007 */
[----:B-1----:R-:W-:Y:S05]  /*2a40*/  @P0 EXIT ;  /* 0x000000000000094d */ /* 0x002fea0003800000 */
[----:B------:R-:W-:Y:S02]  /*2a50*/  SHF.L.U32 R3, R3, 0x1f, RZ ;  /* 0x0000001f03037819 */ /* 0x000fe400000006ff */
[----:B------:R-:W-:-:S07]  /*2a60*/  MOV R0, UR7 ;  /* 0x0000000700007c02 */ /* 0x000fce0008000f00 */
.L_x_44:
[----:B-1----:R1:W2:Y:S02]  /*2a70*/  SYNCS.PHASECHK.TRANS64.TRYWAIT P0, [R0+URZ+0x90], R3 ;  /* 0x00009003000075a7 */ /* 0x0022a400080011ff */
[----:B--2---:R-:W-:Y:S05]  /*2a80*/  @!P0 NANOSLEEP.SYNCS 0x989680 ;  /* 0x009896800000895d */ /* 0x004fea0003900000 */
[----:B------:R-:W2:Y:S02]  /*2a90*/  @!P0 SYNCS.PHASECHK.TRANS64 P0, [R0+URZ+0x90], R3 ;  /* 0x00009003000085a7 */ /* 0x000ea400080010ff */
[----:B--2---:R-:W-:Y:S05]  /*2aa0*/  @P0 EXIT ;  /* 0x000000000000094d */ /* 0x004fea0003800000 */
[----:B------:R-:W-:Y:S05]  /*2ab0*/  BRA `(.L_x_44) ;  /* 0xfffffffc00ec7947 */ /* 0x000fea000383ffff */
.L_x_37:
[----:B------:R-:W-:Y:S05]  /*2ac0*/  BRA.U UP5, `(.L_x_45) ;  /* 0x0000000d05147547 */ /* 0x000fea000b800000 */
[----:B------:R-:W-:Y:S01]  /*2ad0*/  UMOV UR4, 0x40 ;  /* 0x0000004000047882 */ /* 0x000fe20000000000 */
[----:B------:R-:W-:Y:S01]  /*2ae0*/  NOP ;  /* 0x0000000000007918 */ /* 0x000fe20000000000 */
[----:B------:R-:W-:Y:S01]  /*2af0*/  ULEA UR5, UR37, UR4, 0x18 ;  /* 0x0000000425057291 */ /* 0x000fe2000f8ec0ff */
[----:B------:R-:W-:Y:S02]  /*2b00*/  UMOV UR6, 0x400 ;  /* 0x0000040000067882 */ /* 0x000fe40000000000 */
[----:B------:R-:W-:-:S06]  /*2b10*/  ULEA UR6, UR37, UR6, 0x18 ;  /* 0x0000000625067291 */ /* 0x000fcc000f8ec0ff */
[----:B------:R-:W1:Y:S02]  /*2b20*/  LDS.U8 R0, [UR5+0x1c] ;  /* 0x00001c05ff007984 */ /* 0x000e640008000000 */
[----:B-1----:R-:W-:-:S13]  /*2b30*/  ISETP.NE.AND P0, PT, R0, RZ, PT ;  /* 0x000000ff0000720c */ /* 0x002fda0003f05270 */
[----:B------:R-:W-:Y:S05]  /*2b40*/  @P0 BRA `(.L_x_46) ;  /* 0x0000000000580947 */ /* 0x000fea0003800000 */
[----:B------:R-:W-:-:S13]  /*2b50*/  ELECT P0, URZ, PT ;  /* 0x0000000000ff782f */ /* 0x000fda0003800000 */
[----:B------:R-:W-:Y:S05]  /*2b60*/  @!P0 BRA `(.L_x_47) ;  /* 0x0000000000608947 */ /* 0x000fea0003800000 */
[----:B------:R-:W-:Y:S01]  /*2b70*/  UMOV UR4, 0x10 ;  /* 0x0000001000047882 */ /* 0x000fe20000000000 */
[----:B------:R-:W-:Y:S01]  /*2b80*/  HFMA2 R0, -RZ, RZ, 0, 5.9604644775390625e-08 ;  /* 0x00000001ff007431 */ /* 0x000fe200000001ff */
[----:B------:R-:W-:-:S03]  /*2b90*/  MOV R2, 0xffff ;  /* 0x0000ffff00027802 */ /* 0x000fc60000000f00 */
[----:B------:R-:W-:Y:S04]  /*2ba0*/  DEPBAR.LE SB1, 0x36 ;  /* 0x00009d800000791a */ /* 0x000fe80000000000 */
[----:B------:R-:W1:Y:S02]  /*2bb0*/  UTCATOMSWS.FIND_AND_SET.ALIGN UP0, UR4, UR4 ;  /* 0x00000004000475e3 */ /* 0x000e640008000800 */
[----:B-1----:R-:W-:Y:S01]  /*2bc0*/  MOV R5, UR4 ;  /* 0x0000000400057c02 */ /* 0x002fe20008000f00 */
[----:B------:R-:W-:Y:S06]  /*2bd0*/  BRA.U UP0, `(.L_x_48) ;  /* 0x0000000100187547 */ /* 0x000fec000b800000 */
.L_x_49:
[----:B------:R-:W-:Y:S05]  /*2be0*/  NANOSLEEP 0x64 ;  /* 0x000000640000795d */ /* 0x000fea0003800000 */
[----:B------:R-:W-:-:S05]  /*2bf0*/  UMOV UR4, 0x10 ;  /* 0x0000001000047882 */ /* 0x000fca0000000000 */
[----:B------:R-:W-:Y:S04]  /*2c00*/  DEPBAR.LE SB1, 0x36 ;  /* 0x00009d800000791a */ /* 0x000fe80000000000 */
[----:B------:R-:W1:Y:S02]  /*2c10*/  UTCATOMSWS.FIND_AND_SET.ALIGN UP0, UR4, UR4 ;  /* 0x00000004000475e3 */ /* 0x000e640008000800 */
[----:B-1----:R-:W-:Y:S01]  /*2c20*/  MOV R5, UR4 ;  /* 0x0000000400057c02 */ /* 0x002fe20008000f00 */
[----:B------:R-:W-:Y:S05]  /*2c30*/  BRA.U !UP0, `(.L_x_49) ;  /* 0xfffffffd08e87547 */ /* 0x000fea000b83ffff */
.L_x_48:
[-C--:B------:R-:W-:Y:S02]  /*2c40*/  SHF.L.U32 R2, R2, R5.reuse, RZ ;  /* 0x0000000502027219 */ /* 0x080fe400000006ff */
[----:B------:R-:W-:Y:S01]  /*2c50*/  SHF.L.U32 R0, R0, R5, RZ ;  /* 0x0000000500007219 */ /* 0x000fe200000006ff */
[----:B------:R-:W-:Y:S02]  /*2c60*/  IMAD.SHL.U32 R5, R5, 0x20, RZ ;  /* 0x0000002005057824 */ /* 0x000fe400078e00ff */
[----:B------:R1:W-:Y:S04]  /*2c70*/  ATOMS.OR RZ, [UR5+0x14], R2 ;  /* 0x00001402ffff798c */ /* 0x0003e8000b000005 */
[----:B------:R1:W-:Y:S04]  /*2c80*/  ATOMS.OR RZ, [UR5+0x18], R0 ;  /* 0x00001800ffff798c */ /* 0x0003e8000b000005 */
[----:B------:R1:W-:Y:S01]  /*2c90*/  STS [UR6+0x100], R5 ;  /* 0x00010005ff007988 */ /* 0x0003e20008000806 */
[----:B------:R-:W-:Y:S05]  /*2ca0*/  BRA `(.L_x_47) ;  /* 0x0000000000107947 */ /* 0x000fea0003800000 */
.L_x_46:
[----:B------:R-:W-:Y:S02]  /*2cb0*/  MOV R0, 0xffffffff ;  /* 0xffffffff00007802 */ /* 0x000fe40000000f00 */
[----:B------:R-:W-:-:S03]  /*2cc0*/  MOV R4, 0x2cf0 ;  /* 0x00002cf000047802 */ /* 0x000fc60000000f00 */
[----:B------:R1:W-:Y:S04]  /*2cd0*/  STS [UR6+0x100], R0 ;  /* 0x00010000ff007988 */ /* 0x0003e80008000806 */
[----:B-1---5:R-:W-:Y:S05]  /*2ce0*/  CALL.REL.NOINC `($__internal_1_$__cuda_sm10x_tcgen05_guardrail_trap_phase_invalid_during_alloc) ;  /* 0x000000cc00dc7944 */ /* 0x022fea0003c00000 */
.L_x_47:
[----:B------:R-:W-:Y:S05]  /*2cf0*/  WARPSYNC.ALL ;  /* 0x0000000000007948 */ /* 0x000fea0003800000 */
[----:B------:R-:W2:Y:S01]  /*2d00*/  S2UR UR13, SR_CgaCtaId ;  /* 0x00000000000d79c3 */ /* 0x000ea20000008800 */
[----:B------:R-:W-:Y:S01]  /*2d10*/  UMOV UR4, 0x400 ;  /* 0x0000040000047882 */ /* 0x000fe20000000000 */
[----:B------:R-:W-:-:S06]  /*2d20*/  NOP ;  /* 0x0000000000007918 */ /* 0x000fcc0000000000 */
[----:B------:R-:W-:Y:S06]  /*2d30*/  BAR.ARV 0x6, 0xa0 ;  /* 0x0182800000007b1d */ /* 0x000fec0000002000 */
[----:B------:R-:W3:Y:S01]  /*2d40*/  LDCU UR8, c[0x0][0x38c] ;  /* 0x00007180ff0877ac */ /* 0x000ee20008000800 */
[----:B------:R-:W-:Y:S01]  /*2d50*/  LOP3.LUT R3, R3, 0xffff, RZ, 0xc0, !PT ;  /* 0x0000ffff03037812 */ /* 0x000fe200078ec0ff */
[----:B------:R-:W-:Y:S01]  /*2d60*/  IMAD.MOV.U32 R9, RZ, RZ, RZ ;  /* 0x000000ffff097224 */ /* 0x000fe200078e00ff */
[----:B------:R-:W-:Y:S02]  /*2d70*/  UISETP.LT.AND UP0, UPT, UR32, 0x1, UPT ;  /* 0x000000012000788c */ /* 0x000fe4000bf01270 */
[----:B------:R-:W-:Y:S01]  /*2d80*/  R2UR UR26, R3 ;  /* 0x00000000031a72ca */ /* 0x000fe200000e0000 */
[----:B------:R-:W-:Y:S01]  /*2d90*/  IMAD.MOV.U32 R8, RZ, RZ, 0x1 ;  /* 0x00000001ff087424 */ /* 0x000fe200078e00ff */
[----:B-1----:R-:W-:Y:S01]  /*2da0*/  CS2R R2, SRZ ;  /* 0x0000000000027805 */ /* 0x002fe2000001ff00 */
[----:B------:R-:W-:Y:S01]  /*2db0*/  UMOV UR16, URZ ;  /* 0x000000ff00107c82 */ /* 0x000fe20008000000 */
[----:B------:R-:W-:Y:S01]  /*2dc0*/  UMOV UR25, 0x8400014 ;  /* 0x0840001400197882 */ /* 0x000fe20000000000 */
[----:B--2---:R-:W-:-:S02]  /*2dd0*/  ULEA UR13, UR13, UR4, 0x18 ;  /* 0x000000040d0d7291 */ /* 0x004fc4000f8ec0ff */
[----:B------:R-:W-:Y:S02]  /*2de0*/  USEL UR4, UR32, 0x1, !UP0 ;  /* 0x0000000120047887 */ /* 0x000fe4000c000000 */
[----:B------:R-:W-:Y:S02]  /*2df0*/  UIADD3 UR6, UPT, UPT, UR13, 0xc400, URZ ;  /* 0x0000c4000d067890 */ /* 0x000fe4000fffe0ff */
[----:B------:R-:W-:Y:S02]  /*2e00*/  UIADD3 UR5, UPT, UPT, UR13, 0x14400, URZ ;  /* 0x000144000d057890 */ /* 0x000fe4000fffe0ff */
[----:B------:R-:W-:Y:S01]  /*2e10*/  UIADD3 UR7, UPT, UPT, UR13, 0x34400, URZ ;  /* 0x000344000d077890 */ /* 0x000fe2000fffe0ff */
[----:B------:R-:W1:Y:S01]  /*2e20*/  LDS R0, [UR13+0x100] ;  /* 0x0001000dff007984 */ /* 0x000e620008000800 */
[----:B------:R-:W-:Y:S02]  /*2e30*/  UIADD3 UR30, UPT, UPT, -UR4, URZ, URZ ;  /* 0x000000ff041e7290 */ /* 0x000fe4000fffe1ff */
[----:B------:R-:W-:-:S02]  /*2e40*/  USHF.R.U32.HI UR6, URZ, 0x4, UR6 ;  /* 0x00000004ff067899 */ /* 0x000fc40008011606 */
[----:B------:R-:W-:Y:S02]  /*2e50*/  USHF.R.U32.HI UR5, URZ, 0x4, UR5 ;  /* 0x00000004ff057899 */ /* 0x000fe40008011605 */
[----:B------:R-:W-:Y:S02]  /*2e60*/  USHF.R.U32.HI UR4, URZ, 0x4, UR7 ;  /* 0x00000004ff047899 */ /* 0x000fe40008011607 */
[----:B------:R-:W-:Y:S02]  /*2e70*/  ULOP3.LUT UR6, UR6, 0x3fff, URZ, 0xc0, !UPT ;  /* 0x00003fff06067892 */ /* 0x000fe4000f8ec0ff */
[----:B------:R-:W-:Y:S02]  /*2e80*/  ULOP3.LUT UR5, UR5, 0x3fff, URZ, 0xc0, !UPT ;  /* 0x00003fff05057892 */ /* 0x000fe4000f8ec0ff */
[----:B------:R-:W-:Y:S02]  /*2e90*/  ULOP3.LUT UR4, UR4, 0x3fff, URZ, 0xc0, !UPT ;  /* 0x00003fff04047892 */ /* 0x000fe4000f8ec0ff */
[----:B------:R-:W-:-:S02]  /*2ea0*/  UIADD3 UR31, UPT, UPT, UR13, 0xa0, URZ ;  /* 0x000000a00d1f7890 */ /* 0x000fc4000fffe0ff */
[----:B------:R-:W-:Y:S02]  /*2eb0*/  ULOP3.LUT UR27, UR6, 0x10000, URZ, 0xfc, !UPT ;  /* 0x00010000061b7892 */ /* 0x000fe4000f8efcff */
[----:B------:R-:W-:Y:S02]  /*2ec0*/  ULOP3.LUT UR28, UR5, 0x10000, URZ, 0xfc, !UPT ;  /* 0x00010000051c7892 */ /* 0x000fe4000f8efcff */
[----:B------:R-:W-:Y:S02]  /*2ed0*/  ULOP3.LUT UR29, UR4, 0x10000, URZ, 0xfc, !UPT ;  /* 0x00010000041d7892 */ /* 0x000fe4000f8efcff */
[----:B---3--:R-:W-:Y:S01]  /*2ee0*/  UISETP.GE.AND UP3, UPT, UR8, 0x1, UPT ;  /* 0x000000010800788c */ /* 0x008fe2000bf66270 */
[----:B------:R-:W-:Y:S01]  /*2ef0*/  UMOV UR23, 0x8400014 ;  /* 0x0840001400177882 */ /* 0x000fe20000000000 */
[----:B-1----:R-:W-:-:S13]  /*2f00*/  R2UR UR21, R0 ;  /* 0x00000000001572ca */ /* 0x002fda00000e0000 */
[----:B------:R-:W-:Y:S02]  /*2f10*/  UIADD3 UR24, UPT, UPT, UR21, 0x1e0, URZ ;  /* 0x000001e015187890 */ /* 0x000fe4000fffe0ff */
[----:B------:R-:W-:-:S12]  /*2f20*/  UIADD3 UR22, UPT, UPT, UR21, 0x1e2, URZ ;  /* 0x000001e215167890 */ /* 0x000fd8000fffe0ff */
.L_x_57:
[----:B------:R-:W-:Y:S02]  /*2f30*/  LEA R0, R9, UR13, 0x3 ;  /* 0x0000000d09007c11 */ /* 0x000fe4000f8e18ff */
[----:B------:R-:W-:Y:S02]  /*2f40*/  SHF.L.U32 R5, R3, 0x1f, RZ ;  /* 0x0000001f03057819 */ /* 0x000fe400000006ff */
[----:B------:R-:W-:Y:S02]  /*2f50*/  LEA R6, R9, UR13, 0x4 ;  /* 0x0000000d09067c11 */ /* 0x000fe4000f8e20ff */
[----:B-1----:R-:W1:Y:S02]  /*2f60*/  SYNCS.PHASECHK.TRANS64.TRYWAIT P0, [R0+URZ+0x80], R5 ;  /* 0x00008005000075a7 */ /* 0x002e6400080011ff */
[----:B-123--:R-:W-:Y:S05]  /*2f70*/  @!P0 BRA `(.L_x_50) ;  /* 0x000000c000e88947 */ /* 0x00efea0003800000 */
.L_x_190:
[----:B-1----:R-:W1:Y:S01]  /*2f80*/  LDS.128 R4, [R6+0xe0] ;  /* 0x0000e00006047984 */ /* 0x002e620000000c00 */
[----:B------:R-:W-:Y:S02]  /*2f90*/  VIADD R0, R0, 0x90 ;  /* 0x0000009000007836 */ /* 0x000fe40000000000 */
[----:B------:R-:W-:Y:S01]  /*2fa0*/  VIADD R9, R9, 0x1 ;  /* 0x0000000109097836 */ /* 0x000fe20000000000 */
[----:B------:R-:W-:Y:S01]  /*2fb0*/  @!PT LDS RZ, [RZ] ;  /* 0x00000000fffff984 */ /* 0x000fe20000000800 */
[----:B------:R-:W-:Y:S01]  /*2fc0*/  @!PT LDS RZ, [RZ] ;  /* 0x00000000fffff984 */ /* 0x000fe20000000800 */
[----:B------:R-:W-:Y:S01]  /*2fd0*/  @!PT LDS RZ, [RZ] ;  /* 0x00000000fffff984 */ /* 0x000fe20000000800 */
[----:B------:R-:W-:Y:S01]  /*2fe0*/  @!PT LDS RZ, [RZ] ;  /* 0x00000000fffff984 */ /* 0x000fe20000000800 */
[----:B------:R2:W-:Y:S06]  /*2ff0*/  MEMBAR.ALL.CTA ;  /* 0x0000000000007992 */ /* 0x0005ec0000008000 */
[----:B--2---:R-:W2:Y:S01]  /*3000*/  FENCE.VIEW.ASYNC.S ;  /* 0x00000000000073c6 */ /* 0x004ea20000000000 */
[----:B------:R-:W-:-:S04]  /*3010*/  PRMT R0, RZ, 0x654, R0 ;  /* 0x00000654ff007816 */ /* 0x000fc80000000000 */
[----:B--2---:R2:W-:Y:S01]  /*3020*/  SYNCS.ARRIVE.TRANS64.RED.A1T0 RZ, [R0+URZ], RZ ;  /* 0x000000ff00ff79a7 */ /* 0x0045e200081004ff */
[----:B-1----:R-:W-:Y:S02]  /*3030*/  LOP3.LUT P1, RZ, R6, 0x1, RZ, 0xc0, !PT ;  /* 0x0000000106ff7812 */ /* 0x002fe4000782c0ff */
[----:B------:R-:W-:Y:S01]  /*3040*/  LOP3.LUT R4, R8, 0x1, RZ, 0x3c, !PT ;  /* 0x0000000108047812 */ /* 0x000fe200078e3cff */
[----:B--2---:R-:W-:Y:S10]  /*3050*/  BRA.U !UP3, `(.L_x_51) ;  /* 0x000000010bd87547 */ /* 0x004ff4000b800000 */
[----:B------:R-:W-:Y:S01]  /*3060*/  ULEA UR4, UR16, UR13, 0x3 ;  /* 0x0000000d10047291 */ /* 0x000fe2000f8e18ff */
[----:B------:R-:W-:Y:S01]  /*3070*/  SHF.L.U32 R0, R2, 0x1f, RZ ;  /* 0x0000001f02007819 */ /* 0x000fe200000006ff */
[----:B------:R-:W-:Y:S01]  /*3080*/  UMOV UR19, URZ ;  /* 0x000000ff00137c82 */ /* 0x000fe20008000000 */
[----:B------:R-:W-:Y:S01]  /*3090*/  R2UR UR20, R4 ;  /* 0x00000000041472ca */ /* 0x000fe200000e0000 */
[----:B------:R-:W-:Y:S01]  /*30a0*/  UMOV UR15, 0x1 ;  /* 0x00000001000f7882 */ /* 0x000fe20000000000 */
[----:B------:R-:W-:Y:S01]  /*30b0*/  UMOV UR18, UR30 ;  /* 0x0000001e00127c82 */ /* 0x000fe20008000000 */
[----:B------:R-:W-:Y:S01]  /*30c0*/  UMOV UR14, UR32 ;  /* 0x00000020000e7c82 */ /* 0x000fe20008000000 */
[----:B------:R-:W-:Y:S02]  /*30d0*/  UMOV UR12, UR16 ;  /* 0x00000010000c7c82 */ /* 0x000fe40008000000 */
[----:B------:R1:W2:Y:S07]  /*30e0*/  SYNCS.PHASECHK.TRANS64.TRYWAIT P2, [UR4], R0 ;  /* 0x00000000ff0075a7 */ /* 0x0002ae0008041104 */
[----:B------:R-:W-:-:S12]  /*30f0*/  UIMAD UR20, UR20, 0xe0, UR21 ;  /* 0x000000e0141478a4 */ /* 0x000fd8000f8e0215 */
.L_x_56:
[----:B------:R-:W-:Y:S02]  /*3100*/  UIADD3 UR18, UPT, UPT, UR18, 0x1, URZ ;  /* 0x0000000112127890 */ /* 0x000fe4000fffe0ff */
[----:B---3--:R-:W-:Y:S02]  /*3110*/  ULEA UR8, UR12, UR13, 0x3 ;  /* 0x0000000d0c087291 */ /* 0x008fe4000f8e18ff */
[----:B------:R-:W-:Y:S01]  /*3120*/  UISETP.NE.AND UP2, UPT, UR18, URZ, UPT ;  /* 0x000000ff1200728c */ /* 0x000fe2000bf45270 */
[----:B--2---:R-:W-:Y:S10]  /*3130*/  @P2 BRA `(.L_x_52) ;  /* 0x00000000000c2947 */ /* 0x004ff40003800000 */
[----:B------:R-:W-:Y:S04]  /*3140*/  SHF.L.U32 R5, R2, 0x1f, RZ ;  /* 0x0000001f02057819 */ /* 0x000fe800000006ff */
[----:B------:R-:W2:Y:S02]  /*3150*/  SYNCS.PHASECHK.TRANS64.TRYWAIT P0, [UR8], R5 ;  /* 0x00000005ff0075a7 */ /* 0x000ea40008001108 */
[----:B--2---:R-:W-:Y:S05]  /*3160*/  @!P0 BRA `(.L_x_53) ;  /* 0x000000c000808947 */ /* 0x004fea0003800000 */
.L_x_52:
[----:B------:R-:W-:Y:S01]  /*3170*/  UISETP.NE.AND UP0, UPT, UR14, 0x1, UPT ;  /* 0x000000010e00788c */ /* 0x000fe2000bf05270 */
[----:B------:R-:W-:Y:S01]  /*3180*/  PLOP3.LUT P2, PT, PT, PT, PT, 0x80, 0x8 ;  /* 0x000000000008781c */ /* 0x000fe20003f4f070 */
[----:B------:R-:W-:Y:S02]  /*3190*/  UIADD3 UR4, UPT, UPT, UR12, 0x1, URZ ;  /* 0x000000010c047890 */ /* 0x000fe4000fffe0ff */
[----:B------:R-:W-:Y:S02]  /*31a0*/  ULEA UR6, UR12, UR29, 0x7 ;  /* 0x0000001d0c067291 */ /* 0x000fe4000f8e38ff */
[----:B------:R-:W-:Y:S01]  /*31b0*/  UISETP.NE.AND UP1, UPT, UR4, 0x4, UPT ;  /* 0x000000040400788c */ /* 0x000fe2000bf25270 */
[----:B------:R-:W-:Y:S01]  /*31c0*/  PLOP3.LUT P0, PT, PT, PT, UP0, 0x80, 0x8 ;  /* 0x000000000008781c */ /* 0x000fe20003f0f008 */
[----:B------:R-:W-:Y:S02]  /*31d0*/  UMOV UR7, 0x4008 ;  /* 0x0000400800077882 */ /* 0x000fe40000000000 */
[----:B------:R-:W-:Y:S02]  /*31e0*/  USEL UR5, URZ, 0x1, UP1 ;  /* 0x00000001ff057887 */ /* 0x000fe40008800000 */
[----:B------:R-:W-:Y:S04]  /*31f0*/  USEL UR16, UR4, URZ, UP1 ;  /* 0x000000ff04107287 */ /* 0x000fe80008800000 */
[----:B------:R-:W-:Y:S01]  /*3200*/  @UP0 ULEA UR4, UR16, UR13, 0x3 ;  /* 0x0000000d10040291 */ /* 0x000fe2000f8e18ff */
[----:B------:R-:W-:Y:S01]  /*3210*/  LOP3.LUT R2, R2, UR5, RZ, 0x3c, !PT ;  /* 0x0000000502027c12 */ /* 0x000fe2000f8e3cff */
[----:B------:R-:W-:Y:S03]  /*3220*/  UISETP.NE.AND UP0, UPT, UR15, 0x1, UPT ;  /* 0x000000010f00788c */ /* 0x000fe6000bf05270 */
[----:B-1----:R-:W-:Y:S04]  /*3230*/  @P0 SHF.L.U32 R0, R2, 0x1f, RZ ;  /* 0x0000001f02000819 */ /* 0x002fe800000006ff */
[----:B------:R1:W2:Y:S01]  /*3240*/  @P0 SYNCS.PHASECHK.TRANS64.TRYWAIT P2, [UR4], R0 ;  /* 0x00000000ff0005a7 */ /* 0x0002a20008041104 */
[----:B------:R1:W-:Y:S01]  /*3250*/  UTCCP.T.S.128dp128bit tmem[UR21+0x1e0], gdesc[UR6] ;  /* 0x0001e006150079e7 */ /* 0x0003e20008180000 */
[----:B------:R-:W-:Y:S05]  /*3260*/  BRA.U UP0, `(.L_x_54) ;  /* 0x00000001000c7547 */ /* 0x000fea000b800000 */
[----:B------:R-:W-:Y:S04]  /*3270*/  SHF.L.U32 R5, R8, 0x1f, RZ ;  /* 0x0000001f08057819 */ /* 0x000fe800000006ff */
[----:B------:R-:W3:Y:S02]  /*3280*/  SYNCS.PHASECHK.TRANS64.TRYWAIT P0, [UR13+0xa8], R5 ;  /* 0x0000a805ff0075a7 */ /* 0x000ee4000800110d */
[----:B---3--:R-:W-:Y:S05]  /*3290*/  @!P0 BRA `(.L_x_55) ;  /* 0x000000c0004c8947 */ /* 0x008fea0003800000 */
.L_x_54:
[----:B-1----:R-:W-:Y:S02]  /*32a0*/  ULEA UR6, UR12, UR28, 0xb ;  /* 0x0000001c0c067291 */ /* 0x002fe4000f8e58ff */
[----:B------:R-:W-:Y:S02]  /*32b0*/  ULEA UR4, UR12, UR27, 0x9 ;  /* 0x0000001b0c047291 */ /* 0x000fe4000f8e48ff */
[----:B------:R-:W-:Y:S02]  /*32c0*/  UISETP.NE.U32.AND UP0, UPT, UR19, URZ, UPT ;  /* 0x000000ff1300728c */ /* 0x000fe4000bf05070 */
[----:B------:R-:W-:Y:S02]  /*32d0*/  UIADD3 UR17, UPT, UPT, UR8, 0x20, URZ ;  /* 0x0000002008117890 */ /* 0x000fe4000fffe0ff */
[----:B------:R-:W-:Y:S02]  /*32e0*/  UIADD3 UR10, UPT, UPT, UR6, 0x4, URZ ;  /* 0x00000004060a7890 */ /* 0x000fe4000fffe0ff */
[----:B------:R-:W-:Y:S02]  /*32f0*/  UIADD3 UR8, UPT, UPT, UR4, 0x2, URZ ;  /* 0x0000000204087890 */ /* 0x000fe4000fffe0ff */
[----:B------:R-:W-:Y:S02]  /*3300*/  UIADD3 UR15, UPT, UPT, UR15, 0x1, URZ ;  /* 0x000000010f0f7890 */ /* 0x000fe4000fffe0ff */
[----:B------:R-:W-:Y:S01]  /*3310*/  UIADD3 UR14, UPT, UPT, UR14, -0x1, URZ ;  /* 0xffffffff0e0e7890 */ /* 0x000fe2000fffe0ff */
[----:B------:R-:W-:Y:S01]  /*3320*/  UMOV UR7, 0x40004040 ;  /* 0x4000404000077882 */ /* 0x000fe20000000000 */
[----:B------:R-:W-:Y:S01]  /*3330*/  UMOV UR5, 0x80004020 ;  /* 0x8000402000057882 */ /* 0x000fe20000000000 */
[----:B------:R-:W-:Y:S01]  /*3340*/  UMOV UR11, 0x40004040 ;  /* 0x40004040000b7882 */ /* 0x000fe20000000000 */
[----:B------:R3:W-:Y:S01]  /*3350*/  UTCQMMA gdesc[UR4], gdesc[UR6], tmem[UR20], tmem[UR24], idesc[UR25], UP0 ;  /* 0x00ff1806040075ea */ /* 0x0007e20008000314 */
[----:B------:R-:W-:Y:S01]  /*3360*/  UMOV UR9, 0x80004020 ;  /* 0x8000402000097882 */ /* 0x000fe20000000000 */
[----:B------:R-:W-:Y:S01]  /*3370*/  UMOV UR19, 0x1 ;  /* 0x0000000100137882 */ /* 0x000fe20000000000 */
[----:B------:R3:W-:Y:S01]  /*3380*/  UTCQMMA gdesc[UR8], gdesc[UR10], tmem[UR20], tmem[UR22], idesc[UR23], UPT ;  /* 0x00ff160a080075ea */ /* 0x0007e2000b800314 */
[----:B------:R3:W-:Y:S01]  /*3390*/  UTCBAR.MULTICAST [UR17], URZ, UR26 ;  /* 0x000000ff110073e9 */ /* 0x0007e2000800081a */
[----:B------:R-:W-:Y:S01]  /*33a0*/  UMOV UR12, UR16 ;  /* 0x00000010000c7c82 */ /* 0x000fe20008000000 */
[----:B------:R-:W-:Y:S05]  /*33b0*/  BRA.U UP2, `(.L_x_56) ;  /* 0xfffffffd02507547 */ /* 0x000fea000b83ffff */
.L_x_51:
[C---:B------:R-:W-:Y:S01]  /*33c0*/  ISETP.NE.AND P0, PT, R9.reuse, 0x2, PT ;  /* 0x000000020900780c */ /* 0x040fe20003f05270 */
[----:B------:R1:W-:Y:S01]  /*33d0*/  UTCBAR [UR31], URZ ;  /* 0x000000ff1f0073e9 */ /* 0x0003e200080000ff */
[----:B------:R-:W-:Y:S02]  /*33e0*/  IMAD.MOV.U32 R8, RZ, RZ, R4 ;  /* 0x000000ffff087224 */ /* 0x000fe400078e0004 */
[----:B------:R-:W-:Y:S02]  /*33f0*/  SEL R0, RZ, 0x1, P0 ;  /* 0x00000001ff007807 */ /* 0x000fe40000000000 */
[----:B------:R-:W-:Y:S02]  /*3400*/  SEL R9, R9, RZ, P0 ;  /* 0x000000ff09097207 */ /* 0x000fe40000000000 */
[----:B------:R-:W-:Y:S01]  /*3410*/  LOP3.LUT R3, R3, R0, RZ, 0x3c, !PT ;  /* 0x0000000003037212 */ /* 0x000fe200078e3cff */
[----:B------:R-:W-:Y:S06]  /*3420*/  @P1 BRA `(.L_x_57) ;  /* 0xfffffff800c01947 */ /* 0x000fec000383ffff */
[----:B---3--:R-:W3:Y:S01]  /*3430*/  S2UR UR6, SR_CgaCtaId ;  /* 0x00000000000679c3 */ /* 0x008ee20000008800 */
[----:B------:R-:W-:Y:S01]  /*3440*/  ELECT P0, URZ, PT ;  /* 0x0000000000ff782f */ /* 0x000fe20003800000 */
[----:B------:R-:W-:Y:S01]  /*3450*/  IMAD.MOV.U32 R0, RZ, RZ, 0x1 ;  /* 0x00000001ff007424 */ /* 0x000fe200078e00ff */
[----:B------:R-:W-:Y:S01]  /*3460*/  UMOV UR4, 0x40 ;  /* 0x0000004000047882 */ /* 0x000fe20000000000 */
[----:B------:R-:W-:-:S04]  /*3470*/  SHF.L.U32 R3, RZ, 0x1f, RZ ;  /* 0x0000001fff037819 */ /* 0x000fc800000006ff */
[----:B------:R-:W-:Y:S01]  /*3480*/  UVIRTCOUNT.DEALLOC.SMPOOL 0x80 ;  /* 0x000000800000784c */ /* 0x000fe20000000000 */
[----:B---3--:R-:W-:-:S09]  /*3490*/  ULEA UR6, UR6, UR4, 0x18 ;  /* 0x0000000406067291 */ /* 0x008fd2000f8ec0ff */
[----:B------:R3:W-:Y:S01]  /*34a0*/  @P0 STS.U8 [UR6+0x1c], R0 ;  /* 0x00001c00ff000988 */ /* 0x0007e20008000006 */
[----:B------:R-:W4:Y:S02]  /*34b0*/  SYNCS.PHASECHK.TRANS64.TRYWAIT P0, [UR13+0xd0], R3 ;  /* 0x0000d003ff0075a7 */ /* 0x000f24000800110d */
[----:B---34-:R-:W-:Y:S05]  /*34c0*/  @!P0 BRA `(.L_x_58) ;  /* 0x000000bc00d88947 */ /* 0x018fea0003800000 */
.L_x_194:
[----:B------:R-:W-:Y:S01]  /*34d0*/  NOP ;  /* 0x0000000000007918 */ /* 0x000fe20000000000 */
[----:B---3--:R-:W3:Y:S01]  /*34e0*/  LDS R0, [UR6+0x14] ;  /* 0x00001406ff007984 */ /* 0x008ee20008000800 */
[----:B------:R-:W-:Y:S01]  /*34f0*/  ULOP3.LUT UR4, UR21, 0xffff, URZ, 0xc0, !UPT ;  /* 0x0000ffff15047892 */ /* 0x000fe2000f8ec0ff */
[----:B------:R-:W-:Y:S01]  /*3500*/  UMOV UR5, 0xffff ;  /* 0x0000ffff00057882 */ /* 0x000fe20000000000 */
[----:B------:R-:W-:Y:S02]  /*3510*/  UMOV UR7, 0x1 ;  /* 0x0000000100077882 */ /* 0x000fe40000000000 */
[----:B------:R-:W-:-:S04]  /*3520*/  USHF.R.U32.HI UR4, URZ, 0x5, UR4 ;  /* 0x00000005ff047899 */ /* 0x000fc80008011604 */
[----:B------:R-:W-:Y:S02]  /*3530*/  USHF.L.U32 UR5, UR5, UR4, URZ ;  /* 0x0000000405057299 */ /* 0x000fe400080006ff */
[----:B------:R-:W-:-:S04]  /*3540*/  USHF.L.U32 UR4, UR7, UR4, URZ ;  /* 0x0000000407047299 */ /* 0x000fc800080006ff */
[----:B---3--:R-:W-:-:S04]  /*3550*/  LOP3.LUT R0, R0, UR5, RZ, 0xc0, !PT ;  /* 0x0000000500007c12 */ /* 0x008fc8000f8ec0ff */
[----:B------:R-:W-:-:S13]  /*3560*/  ISETP.NE.AND P0, PT, R0, UR5, PT ;  /* 0x0000000500007c0c */ /* 0x000fda000bf05270 */
[----:B------:R-:W-:Y:S05]  /*3570*/  @P0 BRA `(.L_x_59) ;  /* 0x0000000000580947 */ /* 0x000fea0003800000 */
[----:B------:R-:W3:Y:S02]  /*3580*/  LDS R0, [UR6+0x18] ;  /* 0x00001806ff007984 */ /* 0x000ee40008000800 */
[----:B---3--:R-:W-:-:S04]  /*3590*/  LOP3.LUT R0, R0, UR4, RZ, 0xc0, !PT ;  /* 0x0000000400007c12 */ /* 0x008fc8000f8ec0ff */
[----:B------:R-:W-:-:S13]  /*35a0*/  ISETP.NE.AND P0, PT, R0, UR4, PT ;  /* 0x0000000400007c0c */ /* 0x000fda000bf05270 */
[----:B------:R-:W-:Y:S05]  /*35b0*/  @P0 BRA `(.L_x_60) ;  /* 0x00000000003c0947 */ /* 0x000fea0003800000 */
[----:B------:R-:W3:Y:S01]  /*35c0*/  S2R R2, SR_LANEID ;  /* 0x0000000000027919 */ /* 0x000ee20000000000 */
[----:B------:R-:W-:Y:S01]  /*35d0*/  ULOP3.LUT UR5, URZ, UR5, URZ, 0x33, !UPT ;  /* 0x00000005ff057292 */ /* 0x000fe2000f8e33ff */
[----:B------:R-:W-:Y:S01]  /*35e0*/  LOP3.LUT R4, RZ, UR4, RZ, 0x33, !PT ;  /* 0x00000004ff047c12 */ /* 0x000fe2000f8e33ff */
[----:B------:R-:W-:Y:S02]  /*35f0*/  VOTEU.ANY UR4, UPT, PT ;  /* 0x0000000000047886 */ /* 0x000fe400038e0100 */
[----:B------:R-:W-:Y:S01]  /*3600*/  UFLO.U32 UR4, UR4 ;  /* 0x00000004000472bd */ /* 0x000fe200080e0000 */
[----:B------:R-:W4:Y:S01]  /*3610*/  REDUX UR7, R4 ;  /* 0x00000000040773c4 */ /* 0x000f220000000000 */
[----:B------:R-:W-:-:S06]  /*3620*/  IMAD.U32 R0, RZ, RZ, UR5 ;  /* 0x00000005ff007e24 */ /* 0x000fcc000f8e00ff */
[----:B------:R1:W-:Y:S01]  /*3630*/  UTCATOMSWS.AND URZ, UR5 ;  /* 0x0000000500ff79e3 */ /* 0x0003e20008000000 */
[----:B------:R-:W2:Y:S01]  /*3640*/  REDUX UR8, R0 ;  /* 0x00000000000873c4 */ /* 0x000ea20000000000 */
[----:B---3--:R-:W-:Y:S01]  /*3650*/  ISETP.EQ.U32.AND P0, PT, R2, UR4, PT ;  /* 0x0000000402007c0c */ /* 0x008fe2000bf02070 */
[----:B----4-:R-:W-:Y:S01]  /*3660*/  IMAD.U32 R2, RZ, RZ, UR7 ;  /* 0x00000007ff027e24 */ /* 0x010fe2000f8e00ff */
[----:B--2---:R-:W-:-:S11]  /*3670*/  MOV R3, UR8 ;  /* 0x0000000800037c02 */ /* 0x004fd60008000f00 */
[----:B------:R1:W-:Y:S04]  /*3680*/  @P0 ATOMS.AND RZ, [UR6+0x14], R3 ;  /* 0x00001403ffff098c */ /* 0x0003e8000a800006 */
[----:B------:R1:W-:Y:S01]  /*3690*/  @P0 ATOMS.AND RZ, [UR6+0x18], R2 ;  /* 0x00001802ffff098c */ /* 0x0003e2000a800006 */
[----:B------:R-:W-:Y:S05]  /*36a0*/  BRA `(.L_x_61) ;  /* 0x0000000000147947 */ /* 0x000fea0003800000 */
.L_x_60:
[----:B------:R-:W-:Y:S02]  /*36b0*/  MOV R2, 0x36d0 ;  /* 0x000036d000027802 */ /* 0x000fe40000000f00 */
[----:B-12--5:R-:W-:Y:S05]  /*36c0*/  CALL.REL.NOINC `($__internal_0_$__cuda_sm10x_tcgen05_guardrail_trap_col_being_dealloced_not_returned_by_alloc) ;  /* 0x000000c400587944 */ /* 0x026fea0003c00000 */
[----:B------:R-:W-:Y:S05]  /*36d0*/  BRA `(.L_x_61) ;  /* 0x0000000000087947 */ /* 0x000fea0003800000 */
.L_x_59:
[----:B------:R-:W-:Y:S02]  /*36e0*/  MOV R2, 0x3700 ;  /* 0x0000370000027802 */ /* 0x000fe40000000f00 */
[----:B-12--5:R-:W-:Y:S05]  /*36f0*/  CALL.REL.NOINC `($__internal_2_$__cuda_sm10x_tcgen05_guardrail_trap_unallocated_columns_being_dealloced) ;  /* 0x000000c400647944 */ /* 0x026fea0003c00000 */
.L_x_61:
[----:B------:R-:W-:Y:S01]  /*3700*/  NOP ;  /* 0x0000000000007918 */ /* 0x000fe20000000000 */
[----:B-1----:R-:W-:Y:S05]  /*3710*/  EXIT ;  /* 0x000000000000794d */ /* 0x002fea0003800000 */
.L_x_45:
[----:B------:R-:W-:-:S09]  /*3720*/  UISETP.NE.OR UP0, UPT, UR20, 0x3, !UP1 ;  /* 0x000000031400788c */ /* 0x000fd2000cf05670 */
[----:B------:R-:W-:Y:S05]  /*3730*/  BRA.U UP0, `(.L_x_62) ;  /* 0x00000029004c7547 */ /* 0x000fea000b800000 */
[----:B------:R-:W1:Y:S01]  /*3740*/  LDCU.64 UR4, c[0x0][0xa88] ;  /* 0x00015100ff0477ac */ /* 0x000e620008000a00 */
[----:B------:R-:W2:Y:S01]  /*3750*/  LDC.64 R12, c[0x0][0x348] ;  /* 0x0000d200ff0c7b82 */ /* 0x000ea20000000a00 */
[----:B------:R-:W-:Y:S01]  /*3760*/  R2UR UR54, R73 ;  /* 0x00000000493672ca */ /* 0x000fe200000e0000 */
[----:B------:R-:W-:Y:S01]  /*3770*/  HFMA2 R9, -RZ, RZ, 0, 0 ;  /* 0x00000000ff097431 */ /* 0x000fe200000001ff */
[----:B------:R-:W3:Y:S01]  /*3780*/  LDCU UR45, c[0x0][0x370] ;  /* 0x00006e00ff2d77ac */ /* 0x000ee20008000800 */
[----:B------:R-:W-:Y:S01]  /*3790*/  R2UR UR52, R78 ;  /* 0x000000004e3472ca */ /* 0x000fe200000e0000 */
[----:B------:R-:W-:Y:S01]  /*37a0*/  IMAD.MOV.U32 R11, RZ, RZ, 0x1 ;  /* 0x00000001ff0b7424 */ /* 0x000fe200078e00ff */
[----:B------:R-:W3:Y:S01]  /*37b0*/  LDCU.128 UR48, c[0x0][0xd10] ;  /* 0x0001a200ff3077ac */ /* 0x000ee20008000c00 */
[----:B------:R-:W-:Y:S02]  /*37c0*/  IMAD.MOV.U32 R10, RZ, RZ, RZ ;  /* 0x000000ffff0a7224 */ /* 0x000fe400078e00ff */
[----:B------:R-:W-:Y:S01]  /*37d0*/  IMAD.MOV.U32 R3, RZ, RZ, 0x4000 ;  /* 0x00004000ff037424 */ /* 0x000fe200078e00ff */
[----:B------:R-:W4:Y:S01]  /*37e0*/  LDCU UR41, c[0x0][0x374] ;  /* 0x00006e80ff2977ac */ /* 0x000f220008000800 */
[----:B------:R-:W4:Y:S01]  /*37f0*/  LDCU.64 UR42, c[0x0][0xa90] ;  /* 0x00015200ff2a77ac */ /* 0x000f220008000a00 */
[----:B-1----:R-:W-:Y:S01]  /*3800*/  UISETP.NE.U32.AND UP0, UPT, UR4, URZ, UPT ;  /* 0x000000ff0400728c */ /* 0x002fe2000bf05070 */
[----:B------:R-:W1:Y:S01]  /*3810*/  LDCU UR15, c[0x0][0xd0c] ;  /* 0x0001a180ff0f77ac */ /* 0x000e620008000800 */
[----:B------:R-:W1:Y:S01]  /*3820*/  LDCU UR55, c[0x0][0xd20] ;  /* 0x0001a400ff3777ac */ /* 0x000e620008000800 */
[----:B------:R-:W1:Y:S01]  /*3830*/  LDCU UR4, c[0x0][0xd30] ;  /* 0x0001a600ff0477ac */ /* 0x000e620008000800 */
[----:B------:R-:W-:-:S02]  /*3840*/  UISETP.NE.AND.EX UP6, UPT, UR5, URZ, UPT, UP0 ;  /* 0x000000ff0500728c */ /* 0x000fc4000bfc5300 */
[----:B------:R-:W-:Y:S02]  /*3850*/  UISETP.NE.AND UP0, UPT, UR20, 0x2, UPT ;  /* 0x000000021400788c */ /* 0x000fe4000bf05270 */
[----:B---3--:R-:W-:Y:S02]  /*3860*/  UIMAD.WIDE.U32 UR8, UR45, UR48, URZ ;  /* 0x000000302d0872a5 */ /* 0x008fe4000f8e00ff */
[----:B----4-:R-:W-:Y:S02]  /*3870*/  UIMAD.WIDE.U32 UR6, UR41, UR51, URZ ;  /* 0x00000033290672a5 */ /* 0x010fe4000f8e00ff */
[----:B------:R-:W-:Y:S02]  /*3880*/  USEL UR53, URZ, 0x1, UP0 ;  /* 0x00000001ff357887 */ /* 0x000fe40008000000 */
[----:B------:R-:W-:Y:S01]  /*3890*/  UISETP.NE.U32.AND UP0, UPT, UR42, URZ, UPT ;  /* 0x000000ff2a00728c */ /* 0x000fe2000bf05070 */
[----:B------:R-:W-:Y:S01]  /*38a0*/  UMOV UR32, 0x400 ;  /* 0x0000040000207882 */ /* 0x000fe20000000000 */
[----:B------:R-:W-:Y:S01]  /*38b0*/  UMOV UR5, UR9 ;  /* 0x0000000900057c82 */ /* 0x000fe20008000000 */
[----:B------:R-:W-:Y:S01]  /*38c0*/  UMOV UR6, UR7 ;  /* 0x0000000700067c82 */ /* 0x000fe20008000000 */
[----:B------:R-:W-:-:S02]  /*38d0*/  UISETP.GE.AND UP4, UPT, UR44, 0x1, UPT ;  /* 0x000000012c00788c */ /* 0x000fc4000bf86270 */
[----:B------:R-:W-:Y:S02]  /*38e0*/  UISETP.NE.AND UP3, UPT, UR44, 0x1, UPT ;  /* 0x000000012c00788c */ /* 0x000fe4000bf65270 */
[----:B------:R-:W-:Y:S01]  /*38f0*/  UISETP.NE.AND.EX UP5, UPT, UR43, URZ, UPT, UP0 ;  /* 0x000000ff2b00728c */ /* 0x000fe2000bfa5300 */
[----:B------:R-:W-:Y:S01]  /*3900*/  UMOV UR29, URZ ;  /* 0x000000ff001d7c82 */ /* 0x000fe20008000000 */
[----:B------:R-:W-:Y:S01]  /*3910*/  UMOV UR35, URZ ;  /* 0x000000ff00237c82 */ /* 0x000fe20008000000 */
[----:B------:R-:W-:Y:S01]  /*3920*/  UPLOP3.LUT UP1, UPT, UPT, UPT, UPT, 0x40, 0x4 ;  /* 0x000000000004789c */ /* 0x000fe20003f2e870 */
[----:B------:R-:W3:Y:S01]  /*3930*/  LDCU.64 UR22, c[0x0][0xd28] ;  /* 0x0001a500ff1677ac */ /* 0x000ee20008000a00 */
[----:B------:R-:W-:Y:S02]  /*3940*/  ULEA UR32, UR37, UR32, 0x18 ;  /* 0x0000002025207291 */ /* 0x000fe4000f8ec0ff */
[----:B-1----:R-:W-:Y:S02]  /*3950*/  UISETP.NE.AND UP3, UPT, UR15, 0x1, UPT ;  /* 0x000000010f00788c */ /* 0x002fe4000bf65270 */
[----:B------:R-:W-:-:S02]  /*3960*/  USHF.R.U32.HI UR47, URZ, UR49, UR5 ;  /* 0x00000031ff2f7299 */ /* 0x000fc40008011605 */
[----:B------:R-:W-:Y:S02]  /*3970*/  USHF.R.U32.HI UR46, URZ, UR55, UR6 ;  /* 0x00000037ff2e7299 */ /* 0x000fe40008011606 */
[----:B------:R-:W-:Y:S02]  /*3980*/  UISETP.NE.AND UP0, UPT, UR50, 0x1, UPT ;  /* 0x000000013200788c */ /* 0x000fe4000bf05270 */
[----:B--2---:R-:W-:-:S11]  /*3990*/  UISETP.NE.AND UP4, UPT, UR4, 0x1, UPT ;  /* 0x000000010400788c */ /* 0x004fd6000bf85270 */
.L_x_77:
[C---:B------:R-:W-:Y:S02]  /*39a0*/  LEA R8, R10.reuse, UR32, 0x3 ;  /* 0x000000200a087c11 */ /* 0x040fe4000f8e18ff */
[----:B------:R-:W-:Y:S02]  /*39b0*/  SHF.L.U32 R5, R9, 0x1f, RZ ;  /* 0x0000001f09057819 */ /* 0x000fe400000006ff */
[----:B------:R-:W-:Y:S02]  /*39c0*/  LEA R6, R10, UR32, 0x4 ;  /* 0x000000200a067c11 */ /* 0x000fe4000f8e20ff */
[----:B------:R-:W1:Y:S02]  /*39d0*/  SYNCS.PHASECHK.TRANS64.TRYWAIT P0, [R8+URZ+0x80], R5 ;  /* 0x00008005080075a7 */ /* 0x000e6400080011ff */
[----:B-12---:R-:W-:Y:S05]  /*39e0*/  @!P0 BRA `(.L_x_63) ;  /* 0x000000b800a88947 */ /* 0x006fea0003800000 */
.L_x_195:
[----:B-1----:R-:W1:Y:S01]  /*39f0*/  LDS.128 R4, [R6+0xe0] ;  /* 0x0000e00006047984 */ /* 0x002e620000000c00 */
[----:B------:R-:W-:Y:S01]  /*3a00*/  UISETP.GE.AND UP0, UPT, UR44, 0x1, UPT ;  /* 0x000000012c00788c */ /* 0x000fe2000bf06270 */
[----:B------:R-:W-:Y:S01]  /*3a10*/  @!PT LDS RZ, [RZ] ;  /* 0x00000000fffff984 */ /* 0x000fe20000000800 */
[----:B------:R-:W-:Y:S01]  /*3a20*/  @!PT LDS RZ, [RZ] ;  /* 0x00000000fffff984 */ /* 0x000fe20000000800 */
[----:B------:R-:W-:Y:S01]  /*3a30*/  @!PT LDS RZ, [RZ] ;  /* 0x00000000fffff984 */ /* 0x000fe20000000800 */
[----:B------:R-:W-:Y:S01]  /*3a40*/  @!PT LDS RZ, [RZ] ;  /* 0x00000000fffff984 */ /* 0x000fe20000000800 */
[----:B------:R2:W-:Y:S06]  /*3a50*/  MEMBAR.ALL.CTA ;  /* 0x0000000000007992 */ /* 0x0005ec0000008000 */
[----:B--2---:R-:W2:Y:S01]  /*3a60*/  FENCE.VIEW.ASYNC.S ;  /* 0x00000000000073c6 */ /* 0x004ea20000000000 */
[----:B-1----:R-:W-:Y:S11]  /*3a70*/  LOP3.LUT P0, RZ, R6, 0x1, RZ, 0xc0, !PT ;  /* 0x0000000106ff7812 */ /* 0x002ff6000780c0ff */
[----:B------:R-:W-:Y:S02]  /*3a80*/  @!UPT UIADD3 URZ, UPT, UPT, URZ, URZ, URZ ;  /* 0x000000fffffff290 */ /* 0x000fe4000fffe0ff */
[----:B--2---:R-:W-:Y:S01]  /*3a90*/  VOTEU.ANY UP3, P0 ;  /* 0x0000000000ff7886 */ /* 0x004fe20000060100 */
[----:B------:R-:W-:Y:S11]  /*3aa0*/  PLOP3.LUT P0, PT, PT, PT, UP3, 0x80, 0x8 ;  /* 0x000000000008781c */ /* 0x000ff60003f0f038 */
[----:B------:R-:W-:Y:S02]  /*3ab0*/  @!UPT UIADD3 URZ, UPT, UPT, URZ, URZ, URZ ;  /* 0x000000fffffff290 */ /* 0x000fe4000fffe0ff */
[----:B------:R-:W-:Y:S02]  /*3ac0*/  @P0 SHF.R.U32.HI R0, RZ, 0x10, R5 ;  /* 0x00000010ff000819 */ /* 0x000fe40000011605 */
[----:B------:R-:W-:Y:S02]  /*3ad0*/  @P0 MOV R2, R4 ;  /* 0x0000000400020202 */ /* 0x000fe40000000f00 */
[----:B------:R-:W-:Y:S01]  /*3ae0*/  @P0 R2UR UR4, R0 ;  /* 0x00000000000402ca */ /* 0x000fe200000e0000 */
[----:B------:R-:W-:Y:S01]  /*3af0*/  VIADD R0, R8, 0x90 ;  /* 0x0000009008007836 */ /* 0x000fe20000000000 */
[----:B------:R-:W-:Y:S02]  /*3b00*/  @P0 LOP3.LUT R4, R5, 0xffff, RZ, 0xc0, !PT ;  /* 0x0000ffff05040812 */ /* 0x000fe400078ec0ff */
[----:B------:R-:W-:Y:S02]  /*3b10*/  @P0 R2UR UR6, R2 ;  /* 0x00000000020602ca */ /* 0x000fe400000e0000 */
[----:B------:R-:W-:Y:S02]  /*3b20*/  PRMT R0, RZ, 0x654, R0 ;  /* 0x00000654ff007816 */ /* 0x000fe40000000000 */
[----:B------:R-:W-:Y:S02]  /*3b30*/  @P0 R2UR UR5, R4 ;  /* 0x00000000040502ca */ /* 0x000fe400000e0000 */
[----:B------:R1:W-:Y:S03]  /*3b40*/  SYNCS.ARRIVE.TRANS64.RED.A1T0 RZ, [R0+URZ], RZ ;  /* 0x000000ff00ff79a7 */ /* 0x0003e600081004ff */
[----:B------:R-:W-:Y:S04]  /*3b50*/  @UP3 UMOV UR40, UR4 ;  /* 0x0000000400283c82 */ /* 0x000fe80008000000 */
[----:B------:R-:W-:Y:S04]  /*3b60*/  @UP3 UMOV UR14, UR6 ;  /* 0x00000006000e3c82 */ /* 0x000fe80008000000 */
[----:B------:R-:W-:Y:S01]  /*3b70*/  @UP3 UMOV UR13, UR5 ;  /* 0x00000005000d3c82 */ /* 0x000fe20008000000 */
[----:B------:R-:W-:Y:S05]  /*3b80*/  BRA.U !UP0, `(.L_x_64) ;  /* 0x0000000108c07547 */ /* 0x000fea000b800000 */
[----:B------:R-:W-:Y:S02]  /*3b90*/  UIMAD.WIDE.U32 UR8, UR13, UR51, URZ ;  /* 0x000000330d0872a5 */ /* 0x000fe4000f8e00ff */
[----:B------:R-:W-:Y:S02]  /*3ba0*/  UP2UR UR10, UPR, URZ, 0x4 ;  /* 0x00000004ff0a7883 */ /* 0x000fe40008000000 */
[----:B------:R-:W-:Y:S02]  /*3bb0*/  UISETP.NE.AND UP2, UPT, UR50, 0x1, UPT ;  /* 0x000000013200788c */ /* 0x000fe4000bf45270 */
[----:B------:R-:W-:Y:S02]  /*3bc0*/  UIMAD.WIDE.U32 UR16, UR14, UR48, URZ ;  /* 0x000000300e1072a5 */ /* 0x000fe4000f8e00ff */
[----:B------:R-:W-:Y:S02]  /*3bd0*/  USEL UR4, UR41, UR46, !UP2 ;  /* 0x0000002e29047287 */ /* 0x000fe4000d000000 */
[----:B------:R-:W-:Y:S02]  /*3be0*/  UISETP.NE.AND UP0, UPT, UR15, 0x1, UPT ;  /* 0x000000010f00788c */ /* 0x000fe4000bf05270 */
[----:B------:R-:W-:Y:S02]  /*3bf0*/  UP2UR UR24, UPR, URZ, 0x2 ;  /* 0x00000002ff187883 */ /* 0x000fe40008000000 */
[----:B------:R-:W-:Y:S02]  /*3c00*/  UISETP.NE.AND UP1, UPT, UR44, 0x1, UPT ;  /* 0x000000012c00788c */ /* 0x000fe4000bf25270 */
[----:B---3--:R-:W-:Y:S02]  /*3c10*/  UIMAD.WIDE.U32 UR18, UR4, UR22, URZ ;  /* 0x00000016041272a5 */ /* 0x008fe4000f8e00ff */
[----:B------:R-:W-:Y:S01]  /*3c20*/  USEL UR7, UR45, UR47, !UP0 ;  /* 0x0000002f2d077287 */ /* 0x000fe2000c000000 */
[----:B------:R-:W-:Y:S02]  /*3c30*/  UMOV UR5, UR9 ;  /* 0x0000000900057c82 */ /* 0x000fe40008000000 */
[----:B------:R-:W-:Y:S02]  /*3c40*/  USHF.R.U32.HI UR6, URZ, UR55, UR5 ;  /* 0x00000037ff067299 */ /* 0x000fe40008011605 */
[----:B------:R-:W-:Y:S02]  /*3c50*/  UIMAD.WIDE.U32 UR20, UR7, UR22, URZ ;  /* 0x00000016071472a5 */ /* 0x000fe4000f8e00ff */
[----:B------:R-:W-:Y:S02]  /*3c60*/  USEL UR6, UR13, UR6, !UP2 ;  /* 0x000000060d067287 */ /* 0x000fe4000d000000 */
[----:B------:R-:W-:Y:S01]  /*3c70*/  UISETP.NE.AND UP2, UPT, UR10, URZ, UPT ;  /* 0x000000ff0a00728c */ /* 0x000fe2000bf45270 */
[----:B------:R-:W-:Y:S01]  /*3c80*/  UMOV UR5, UR17 ;  /* 0x0000001100057c82 */ /* 0x000fe20008000000 */
[----:B------:R-:W-:Y:S02]  /*3c90*/  UIMAD.WIDE.U32 UR16, UR6, UR22, URZ ;  /* 0x00000016061072a5 */ /* 0x000fe4000f8e00ff */
[----:B------:R-:W-:Y:S03]  /*3ca0*/  USHF.R.U32.HI UR8, URZ, UR49, UR5 ;  /* 0x00000031ff087299 */ /* 0x000fe60008011605 */
[----:B------:R-:W-:Y:S02]  /*3cb0*/  UMOV UR5, UR19 ;  /* 0x0000001300057c82 */ /* 0x000fe40008000000 */
[----:B------:R-:W-:Y:S03]  /*3cc0*/  @UP1 USHF.R.U32.HI UR4, URZ, UR23, UR5 ;  /* 0x00000017ff041299 */ /* 0x000fe60008011605 */
[----:B------:R-:W-:Y:S01]  /*3cd0*/  UMOV UR5, UR21 ;  /* 0x0000001500057c82 */ /* 0x000fe20008000000 */
[----:B------:R-:W-:Y:S02]  /*3ce0*/  UIMAD UR4, UR44, UR4, URZ ;  /* 0x000000042c0472a4 */ /* 0x000fe4000f8e02ff */
[----:B------:R-:W-:Y:S02]  /*3cf0*/  @UP1 USHF.R.U32.HI UR7, URZ, UR23, UR5 ;  /* 0x00000017ff071299 */ /* 0x000fe40008011605 */
[----:B------:R-:W-:Y:S02]  /*3d00*/  USEL UR5, UR14, UR8, !UP0 ;  /* 0x000000080e057287 */ /* 0x000fe4000c000000 */
[----:B------:R-:W-:Y:S02]  /*3d10*/  UIMAD UR8, UR44, UR7, URZ ;  /* 0x000000072c0872a4 */ /* 0x000fe4000f8e02ff */
[----:B------:R-:W-:Y:S03]  /*3d20*/  UISETP.GE.AND UP0, UPT, UR6, UR4, UPT ;  /* 0x000000040600728c */ /* 0x000fe6000bf06270 */
[----:B------:R-:W-:Y:S01]  /*3d30*/  UMOV UR4, UR17 ;  /* 0x0000001100047c82 */ /* 0x000fe20008000000 */
[----:B------:R-:W-:Y:S02]  /*3d40*/  UISETP.GE.OR UP0, UPT, UR5, UR8, UP0 ;  /* 0x000000080500728c */ /* 0x000fe40008706670 */
[----:B------:R-:W-:Y:S02]  /*3d50*/  USHF.R.U32.HI UR4, URZ, UR23, UR4 ;  /* 0x00000017ff047299 */ /* 0x000fe40008011604 */
[----:B------:R-:W-:Y:S02]  /*3d60*/  UIMAD.WIDE.U32 UR8, UR5, UR22, URZ ;  /* 0x00000016050872a5 */ /* 0x000fe4000f8e00ff */
[----:B------:R-:W-:Y:S04]  /*3d70*/  USEL UR10, UR6, UR4, !UP1 ;  /* 0x00000004060a7287 */ /* 0x000fe8000c800000 */
[----:B------:R-:W-:Y:S01]  /*3d80*/  UIADD3 UR12, UPT, UPT, -UR10, URZ, URZ ;  /* 0x000000ff0a0c7290 */ /* 0x000fe2000fffe1ff */
[----:B------:R-:W-:Y:S02]  /*3d90*/  @!UP0 UMOV UR4, UR9 ;  /* 0x0000000900048c82 */ /* 0x000fe40008000000 */
[----:B------:R-:W-:Y:S02]  /*3da0*/  @!UP0 USHF.R.U32.HI UR4, URZ, UR23, UR4 ;  /* 0x00000017ff048299 */ /* 0x000fe40008011604 */
[----:B------:R-:W-:Y:S02]  /*3db0*/  UIMAD UR8, UR44, UR12, UR6 ;  /* 0x0000000c2c0872a4 */ /* 0x000fe4000f8e0206 */
[----:B------:R-:W-:Y:S02]  /*3dc0*/  @!UP0 USEL UR4, UR5, UR4, !UP1 ;  /* 0x0000000405048287 */ /* 0x000fe4000c800000 */
[----:B------:R-:W-:Y:S02]  /*3dd0*/  UISETP.NE.AND UP1, UPT, UR24, URZ, UPT ;  /* 0x000000ff1800728c */ /* 0x000fe4000bf25270 */
[----:B------:R-:W-:Y:S02]  /*3de0*/  @!UP0 UIMAD UR7, UR7, UR8, UR4 ;  /* 0x00000008070782a4 */ /* 0x000fe4000f8e0204 */
[----:B------:R-:W-:Y:S02]  /*3df0*/  @!UP0 UIADD3 UR9, UPT, UPT, UR10, -UR4, URZ ;  /* 0x800000040a098290 */ /* 0x000fe4000fffe0ff */
[----:B------:R-:W-:Y:S02]  /*3e00*/  UIADD3 UR8, UPT, UPT, -UR6, URZ, URZ ;  /* 0x000000ff06087290 */ /* 0x000fe4000fffe1ff */
[----:B------:R-:W-:Y:S02]  /*3e10*/  UIADD3 UR4, UPT, UPT, -UR5, URZ, URZ ;  /* 0x000000ff05047290 */ /* 0x000fe4000fffe1ff */
[----:B------:R-:W-:Y:S03]  /*3e20*/  @!UP0 UIMAD UR6, UR9, UR44, UR5 ;  /* 0x0000002c090682a4 */ /* 0x000fe6000f8e0205 */
[----:B------:R-:W-:Y:S01]  /*3e30*/  @!UP0 UMOV UR5, UR7 ;  /* 0x0000000700058c82 */ /* 0x000fe20008000000 */
[----:B------:R-:W-:Y:S02]  /*3e40*/  UIMAD UR7, UR15, UR4, UR14 ;  /* 0x000000040f0772a4 */ /* 0x000fe4000f8e020e */
[----:B------:R-:W-:Y:S02]  /*3e50*/  UIMAD UR4, UR50, UR8, UR13 ;  /* 0x00000008320472a4 */ /* 0x000fe4000f8e020d */
[----:B------:R-:W-:Y:S02]  /*3e60*/  UIMAD UR14, UR5, UR15, UR7 ;  /* 0x0000000f050e72a4 */ /* 0x000fe4000f8e0207 */
[----:B------:R-:W-:Y:S11]  /*3e70*/  UIMAD UR13, UR6, UR50, UR4 ;  /* 0x00000032060d72a4 */ /* 0x000ff6000f8e0204 */
[----:B------:R-:W-:Y:S01]  /*3e80*/  @!UPT UIADD3 URZ, UPT, UPT, URZ, URZ, URZ ;  /* 0x000000fffffff290 */ /* 0x000fe2000fffe0ff */
.L_x_64:
[----:B------:R-:W2:Y:S01]  /*3e90*/  @!UP4 LDCU.128 UR16, c[0x0][0xd10] ;  /* 0x0001a200ff10c7ac */ /* 0x000ea20008000c00 */
[----:B------:R-:W-:Y:S04]  /*3ea0*/  ISETP.NE.U32.AND P1, PT, RZ, UR42, PT ;  /* 0x0000002aff007c0c */ /* 0x000fe8000bf25070 */
[----:B------:R-:W-:Y:S01]  /*3eb0*/  ISETP.NE.AND.EX P1, PT, RZ, UR43, PT, P1 ;  /* 0x0000002bff007c0c */ /* 0x000fe2000bf25310 */
[----:B------:R-:W4:Y:S01]  /*3ec0*/  @!UP4 LDCU UR5, c[0x0][0xd0c] ;  /* 0x0001a180ff05c7ac */ /* 0x000f220008000800 */
[----:B------:R-:W-:Y:S02]  /*3ed0*/  USHF.L.U32 UR33, UR25, 0x8, URZ ;  /* 0x0000000819217899 */ /* 0x000fe400080006ff */
[----:B------:R-:W-:Y:S02]  /*3ee0*/  USHF.L.U32 UR26, UR11, 0x7, URZ ;  /* 0x000000070b1a7899 */ /* 0x000fe400080006ff */
[----:B--2---:R-:W-:Y:S07]  /*3ef0*/  UIMAD.WIDE.U32 UR6, UR14, UR16, URZ ;  /* 0x000000100e0672a5 */ /* 0x004fee000f8e00ff */
[----:B------:R-:W-:Y:S01]  /*3f00*/  @!UP4 UMOV UR4, UR7 ;  /* 0x000000070004cc82 */ /* 0x000fe20008000000 */
[----:B----4-:R-:W-:Y:S02]  /*3f10*/  @!UP4 UISETP.NE.AND UP0, UPT, UR5, 0x1, UPT ;  /* 0x000000010500c88c */ /* 0x010fe4000bf05270 */
[----:B------:R-:W-:Y:S02]  /*3f20*/  @!UP4 USHF.R.U32.HI UR4, URZ, UR17, UR4 ;  /* 0x00000011ff04c299 */ /* 0x000fe40008011604 */
[----:B------:R-:W-:Y:S02]  /*3f30*/  UIMAD.WIDE.U32 UR6, UR13, UR19, URZ ;  /* 0x000000130d0672a5 */ /* 0x000fe4000f8e00ff */
[----:B------:R-:W-:Y:S02]  /*3f40*/  @!UP4 USEL UR8, UR14, UR4, !UP0 ;  /* 0x000000040e08c287 */ /* 0x000fe4000c000000 */
[----:B------:R-:W-:Y:S03]  /*3f50*/  @!UP4 UISETP.NE.AND UP0, UPT, UR18, 0x1, UPT ;  /* 0x000000011200c88c */ /* 0x000fe6000bf05270 */
[----:B------:R-:W-:Y:S02]  /*3f60*/  @!UP4 UMOV UR6, UR7 ;  /* 0x000000070006cc82 */ /* 0x000fe40008000000 */
[----:B------:R-:W2:Y:S02]  /*3f70*/  @!UP4 LDCU UR4, c[0x0][0xd20] ;  /* 0x0001a400ff04c7ac */ /* 0x000ea40008000800 */
[----:B--2---:R-:W-:Y:S04]  /*3f80*/  @!UP4 USHF.R.U32.HI UR6, URZ, UR4, UR6 ;  /* 0x00000004ff06c299 */ /* 0x004fe80008011606 */
[----:B------:R-:W-:Y:S04]  /*3f90*/  @!UP4 USEL UR6, UR13, UR6, !UP0 ;  /* 0x000000060d06c287 */ /* 0x000fe8000c000000 */
[----:B------:R-:W-:Y:S02]  /*3fa0*/  @!UP4 UIADD3 UR4, UPT, UPT, -UR8, UR6, URZ ;  /* 0x000000060804c290 */ /* 0x000fe4000fffe1ff */
[----:B------:R-:W-:Y:S02]  /*3fb0*/  @!UP4 UIADD3 UR6, UPT, UPT, UR8, -UR6, URZ ;  /* 0x800000060806c290 */ /* 0x000fe4000fffe0ff */
[----:B------:R-:W-:Y:S02]  /*3fc0*/  @!UP4 UIMAD UR14, UR4, UR5, UR14 ;  /* 0x00000005040ec2a4 */ /* 0x000fe4000f8e020e */
[----:B------:R-:W-:Y:S01]  /*3fd0*/  @!UP4 UIMAD UR13, UR6, UR18, UR13 ;  /* 0x00000012060dc2a4 */ /* 0x000fe2000f8e020d */
[----:B------:R-:W-:Y:S11]  /*3fe0*/  BRA.U UP1, `(.L_x_65) ;  /* 0x0000000101107547 */ /* 0x000ff6000b800000 */
[----:B-1----:R-:W-:Y:S04]  /*3ff0*/  MOV R0, UR53 ;  /* 0x0000003500007c02 */ /* 0x002fe80008000f00 */
[----:B------:R-:W-:Y:S04]  /*4000*/  SHF.L.U32 R5, R0, 0x1f, RZ ;  /* 0x0000001f00057819 */ /* 0x000fe800000006ff */
[----:B------:R-:W1:Y:S02]  /*4010*/  SYNCS.PHASECHK.TRANS64.TRYWAIT P0, [UR32+0x78], R5 ;  /* 0x00007805ff0075a7 */ /* 0x000e640008001120 */
[----:B-1----:R-:W-:Y:S05]  /*4020*/  @!P0 BRA `(.L_x_66) ;  /* 0x000000b4002c8947 */ /* 0x002fea0003800000 */
.L_x_65:
[----:B------:R-:W-:Y:S05]  /*4030*/  BRA.U !UP5, `(.L_x_67) ;  /* 0x000000010d387547 */ /* 0x000fea000b800000 */
[----:B------:R-:W-:Y:S01]  /*4040*/  UPLOP3.LUT UP2, UPT, UPT, UPT, UP6, 0x80, 0x8 ;  /* 0x000000000008789c */ /* 0x000fe20003f4f060 */
[----:B-1----:R-:W-:Y:S01]  /*4050*/  HFMA2 R0, -RZ, RZ, 0, 5.9604644775390625e-08 ;  /* 0x00000001ff007431 */ /* 0x002fe200000001ff */
[----:B------:R-:W1:Y:S01]  /*4060*/  LDCU.64 UR8, c[0x0][0x358] ;  /* 0x00006b00ff0877ac */ /* 0x000e620008000a00 */
[----:B------:R-:W-:Y:S03]  /*4070*/  IMAD.MOV.U32 R79, RZ, RZ, 0x1 ;  /* 0x00000001ff4f7424 */ /* 0x000fe600078e00ff */
[----:B------:R-:W-:Y:S05]  /*4080*/  PLOP3.LUT P0, PT, PT, PT, UP2, 0x80, 0x8 ;  /* 0x000000000008781c */ /* 0x000fea0003f0f028 */
[----:B------:R-:W2:Y:S01]  /*4090*/  @UP2 LDCU.64 UR4, c[0x0][0xa88] ;  /* 0x00015100ff0427ac */ /* 0x000ea20008000a00 */
[----:B------:R-:W-:Y:S07]  /*40a0*/  @UP2 UIMAD UR6, UR36, UR42, URZ ;  /* 0x0000002a240622a4 */ /* 0x000fee000f8e02ff */
[----:B------:R-:W-:Y:S01]  /*40b0*/  @!P0 PRMT R79, R0, 0x7610, R79 ;  /* 0x00007610004f8816 */ /* 0x000fe2000000004f */
[----:B--2---:R-:W-:Y:S06]  /*40c0*/  @UP2 UIMAD.WIDE UR4, UR6, 0x4, UR4 ;  /* 0x00000004060428a5 */ /* 0x004fec000f8e0204 */
[----:B------:R-:W-:Y:S01]  /*40d0*/  IMAD.U32 R4, RZ, RZ, UR4 ;  /* 0x00000004ff047e24 */ /* 0x000fe2000f8e00ff */
[----:B------:R-:W-:Y:S04]  /*40e0*/  MOV R5, UR5 ;  /* 0x0000000500057c02 */ /* 0x000fe80008000f00 */
[----:B------:R-:W2:Y:S01]  /*40f0*/  @!UP2 LDCU UR4, c[0x0][0xa80] ;  /* 0x00015000ff04a7ac */ /* 0x000ea20008000800 */
[----:B-1---5:R4:W5:Y:S02]  /*4100*/  @P0 LDG.E R41, desc[UR8][R4.64] ;  /* 0x0000000804290981 */ /* 0x022964000c1e1900 */
[----:B--2-4-:R-:W-:Y:S07]  /*4110*/  @!P0 IMAD.U32 R41, RZ, RZ, UR4 ;  /* 0x00000004ff298e24 */ /* 0x014fee000f8e00ff */
.L_x_67:
[----:B-----5:R-:W-:Y:S01]  /*4120*/  @!P1 FSETP.EQ.AND P0, PT, R41, RZ, PT ;  /* 0x000000ff2900920b */ /* 0x020fe20003f02000 */
[----:B------:R-:W-:Y:S01]  /*4130*/  @!UPT UIADD3 URZ, UPT, UPT, URZ, URZ, URZ ;  /* 0x000000fffffff290 */ /* 0x000fe2000fffe0ff */
[----:B------:R-:W-:Y:S11]  /*4140*/  @!P1 BRA `(.L_x_68) ;  /* 0x0000000000149947 */ /* 0x000ff60003800000 */
[----:B------:R-:W-:Y:S02]  /*4150*/  LOP3.LUT P1, RZ, R79, 0xff, RZ, 0xc0, !PT ;  /* 0x000000ff4fff7812 */ /* 0x000fe4000782c0ff */
[----:B------:R-:W-:Y:S04]  /*4160*/  PLOP3.LUT P0, PT, PT, PT, UP2, 0x80, 0x8 ;  /* 0x000000000008781c */ /* 0x000fe80003f0f028 */
[----:B------:R-:W-:Y:S07]  /*4170*/  PLOP3.LUT P0, PT, P0, PT, PT, 0x8, 0x80 ;  /* 0x000000000080781c */ /* 0x000fee000070e170 */
[----:B------:R-:W-:Y:S11]  /*4180*/  @P1 FSETP.EQ.AND P0, PT, R41, RZ, PT ;  /* 0x000000ff2900120b */ /* 0x000ff60003f02000 */
[----:B------:R-:W-:Y:S02]  /*4190*/  @!UPT UIADD3 URZ, UPT, UPT, URZ, URZ, URZ ;  /* 0x000000fffffff290 */ /* 0x000fe4000fffe0ff */
.L_x_68:
[----:B------:R-:W-:Y:S01]  /*41a0*/  ULEA UR16, UR29, UR32, 0x3 ;  /* 0x000000201d107291 */ /* 0x000fe2000f8e18ff */
[----:B-1----:R-:W-:Y:S02]  /*41b0*/  SHF.L.U32 R5, R11, 0x1f, RZ ;  /* 0x0000001f0b057819 */ /* 0x002fe400000006ff */
[----:B------:R-:W-:Y:S01]  /*41c0*/  ELECT P1, URZ, PT ;  /* 0x0000000000ff782f */ /* 0x000fe20003820000 */
[----:B------:R-:W-:Y:S03]  /*41d0*/  ULOP3.LUT UR34, UR35, 0x1, URZ, 0xc0, !UPT ;  /* 0x0000000123227892 */ /* 0x000fe6000f8ec0ff */
[----:B------:R-:W-:Y:S02]  /*41e0*/  PLOP3.LUT P1, PT, P0, P1, PT, 0xf2, 0x2f ;  /* 0x00000000002f781c */ /* 0x000fe40000723e72 */
[----:B------:R-:W1:Y:S11]  /*41f0*/  SYNCS.PHASECHK.TRANS64.TRYWAIT P2, [UR16+0x58], R5 ;  /* 0x00005805ff0075a7 */ /* 0x000e760008041110 */
[----:B------:R-:W-:Y:S05]  /*4200*/  @!P1 IADD3 R4, P0, PT, R12, 0x780, RZ ;  /* 0x000007800c049810 */ /* 0x000fea0007f1e0ff */
[----:B------:R-:W-:Y:S01]  /*4210*/  @!P1 IMAD.X R2, RZ, RZ, R13, P0 ;  /* 0x000000ffff029224 */ /* 0x000fe200000e060d */
[----:B-1----:R-:W-:Y:S07]  /*4220*/  @!P2 BRA `(.L_x_69) ;  /* 0x000000b000c4a947 */ /* 0x002fee0003800000 */
.L_x_198:
[----:B------:R-:W-:Y:S01]  /*4230*/  UIADD3 UR25, UPT, UPT, UR16, 0x40, URZ ;  /* 0x0000004010197890 */ /* 0x000fe2000fffe0ff */
[----:B------:R-:W-:Y:S01]  /*4240*/  @!P1 R2UR UR5, R4 ;  /* 0x00000000040592ca */ /* 0x000fe200000e0000 */
[----:B------:R-:W-:Y:S01]  /*4250*/  UMOV UR8, 0x0 ;  /* 0x0000000000087882 */ /* 0x000fe20000000000 */
[----:B------:R-:W-:Y:S01]  /*4260*/  @!P1 R2UR UR4, R2 ;  /* 0x00000000020492ca */ /* 0x000fe200000e0000 */
[----:B------:R-:W-:Y:S01]  /*4270*/  UMOV UR18, 0x0 ;  /* 0x0000000000127882 */ /* 0x000fe20000000000 */
[----:B------:R-:W-:Y:S01]  /*4280*/  ISETP.NE.AND P0, PT, RZ, UR34, !P1 ;  /* 0x00000022ff007c0c */ /* 0x000fe2000cf05270 */
[----:B------:R-:W-:Y:S01]  /*4290*/  VOTEU.ALL UP1, P1 ;  /* 0x0000000000ff7886 */ /* 0x000fe20000820000 */
[----:B------:R-:W-:Y:S01]  /*42a0*/  UMOV UR9, 0x10000000 ;  /* 0x1000000000097882 */ /* 0x000fe20000000000 */
[----:B------:R-:W-:Y:S01]  /*42b0*/  UMOV UR28, UR36 ;  /* 0x00000024001c7c82 */ /* 0x000fe20008000000 */
[----:B------:R-:W-:Y:S01]  /*42c0*/  VOTEU.ALL UP0, P1 ;  /* 0x0000000000ff7886 */ /* 0x000fe20000800000 */
[----:B------:R-:W-:Y:S01]  /*42d0*/  UMOV UR19, 0x10000000 ;  /* 0x1000000000137882 */ /* 0x000fe20000000000 */
[----:B------:R-:W-:Y:S03]  /*42e0*/  UMOV UR12, UR36 ;  /* 0x00000024000c7c82 */ /* 0x000fe60008000000 */
[----:B------:R-:W-:Y:S01]  /*42f0*/  @!UP0 UIADD3 UR6, UPT, UPT, UR33, 0xe0, URZ ;  /* 0x000000e021068890 */ /* 0x000fe2000fffe0ff */
[----:B------:R-:W-:Y:S01]  /*4300*/  IMAD.U32 R4, RZ, RZ, UR5 ;  /* 0x00000005ff047e24 */ /* 0x000fe2000f8e00ff */
[----:B------:R-:W-:Y:S01]  /*4310*/  @!UP0 UIADD3 UR10, UPT, UPT, UR26, 0x20, URZ ;  /* 0x000000201a0a8890 */ /* 0x000fe2000fffe0ff */
[----:B-1----:R-:W-:Y:S01]  /*4320*/  IMAD.U32 R5, RZ, RZ, UR4 ;  /* 0x00000004ff057e24 */ /* 0x002fe2000f8e00ff */
[----:B------:R-:W-:Y:S02]  /*4330*/  @!UP0 ULEA UR4, UR29, UR32, 0xe ;  /* 0x000000201d048291 */ /* 0x000fe4000f8e70ff */
[----:B------:R-:W-:Y:S01]  /*4340*/  @!P1 IMAD.U32 R0, RZ, RZ, UR6 ;  /* 0x00000006ff009e24 */ /* 0x000fe2000f8e00ff */
[----:B------:R-:W-:Y:S01]  /*4350*/  @!P1 R2UR UR6, R4 ;  /* 0x00000000040692ca */ /* 0x000fe200000e0000 */
[----:B------:R-:W-:Y:S01]  /*4360*/  @P0 IMAD R0, RZ, RZ, UR33 ;  /* 0x00000021ff000e24 */ /* 0x000fe2000f8e02ff */
[----:B------:R-:W-:Y:S01]  /*4370*/  @!P1 R2UR UR7, R5 ;  /* 0x00000000050792ca */ /* 0x000fe200000e0000 */
[----:B------:R-:W-:Y:S01]  /*4380*/  @!UP0 UIADD3 UR24, UPT, UPT, UR4, 0x200, URZ ;  /* 0x0000020004188890 */ /* 0x000fe2000fffe0ff */
[----:B------:R-:W-:Y:S01]  /*4390*/  PLOP3.LUT P0, PT, P1, PT, PT, 0x8, 0x80 ;  /* 0x000000000080781c */ /* 0x000fe20000f0e170 */
[----:B------:R-:W-:Y:S11]  /*43a0*/  UMOV UR5, 0x10000000 ;  /* 0x1000000000057882 */ /* 0x000ff60000000000 */
[----:B------:R-:W-:Y:S01]  /*43b0*/  @!UPT UIADD3 URZ, UPT, UPT, URZ, URZ, URZ ;  /* 0x000000fffffff290 */ /* 0x000fe2000fffe0ff */
[C---:B------:R-:W-:Y:S02]  /*43c0*/  @P0 R2UR.BROADCAST UR27, R0.reuse ;  /* 0x00000000001b02ca */ /* 0x040fe400008e0000 */
[----:B------:R-:W-:Y:S11]  /*43d0*/  PLOP3.LUT P0, PT, P1, PT, PT, 0x8, 0x80 ;  /* 0x000000000080781c */ /* 0x000ff60000f0e170 */
[----:B------:R-:W-:Y:S02]  /*43e0*/  @!UPT UIADD3 URZ, UPT, UPT, URZ, URZ, URZ ;  /* 0x000000fffffff290 */ /* 0x000fe4000fffe0ff */
[C---:B------:R-:W-:Y:S02]  /*43f0*/  @P0 R2UR.BROADCAST UR11, R0.reuse ;  /* 0x00000000000b02ca */ /* 0x040fe400008e0000 */
[----:B------:R-:W-:Y:S01]  /*4400*/  PLOP3.LUT P0, PT, P1, PT, PT, 0x8, 0x80 ;  /* 0x000000000080781c */ /* 0x000fe20000f0e170 */
[----:B------:R1:W-:Y:S01]  /*4410*/  @!UP1 UTMALDG.3D [UR24], [UR6], desc[UR8] ;  /* 0x00000818060095b4 */ /* 0x0003e20008011000 */
[----:B------:R-:W-:Y:S01]  /*4420*/  VOTEU.ALL UP1, P1 ;  /* 0x0000000000ff7886 */ /* 0x000fe20000820000 */
[----:B-1----:R-:W-:Y:S01]  /*4430*/  @!UP0 UIADD3 UR8, UPT, UPT, UR4, 0x1200, URZ ;  /* 0x0000120004088890 */ /* 0x002fe2000fffe0ff */
[----:B------:R-:W-:Y:S08]  /*4440*/  UMOV UR9, UR25 ;  /* 0x0000001900097c82 */ /* 0x000ff00008000000 */
[----:B------:R1:W-:Y:S01]  /*4450*/  @!UP1 UTMALDG.3D [UR8], [UR6], desc[UR18] ;  /* 0x00001208060095b4 */ /* 0x0003e20008011000 */
[----:B------:R-:W-:Y:S01]  /*4460*/  VOTEU.ALL UP1, P1 ;  /* 0x0000000000ff7886 */ /* 0x000fe20000820000 */
[C---:B-1----:R-:W-:Y:S01]  /*4470*/  @P0 R2UR.BROADCAST UR11, R0.reuse ;  /* 0x00000000000b02ca */ /* 0x042fe200008e0000 */
[----:B------:R-:W-:Y:S01]  /*4480*/  @!UP0 UIADD3 UR10, UPT, UPT, UR26, 0x40, URZ ;  /* 0x000000401a0a8890 */ /* 0x000fe2000fffe0ff */
[----:B------:R-:W-:Y:S01]  /*4490*/  PLOP3.LUT P0, PT, P1, PT, PT, 0x8, 0x80 ;  /* 0x000000000080781c */ /* 0x000fe20000f0e170 */
[----:B------:R-:W-:Y:S10]  /*44a0*/  @!UP0 UIADD3 UR8, UPT, UPT, UR4, 0x2200, URZ ;  /* 0x0000220004088890 */ /* 0x000ff4000fffe0ff */
[----:B------:R1:W-:Y:S02]  /*44b0*/  @!UP1 UTMALDG.3D [UR8], [UR6], desc[UR18] ;  /* 0x00001208060095b4 */ /* 0x0003e40008011000 */
[----:B-1----:R-:W-:Y:S01]  /*44c0*/  @P0 R2UR.BROADCAST UR11, R0 ;  /* 0x00000000000b02ca */ /* 0x002fe200008e0000 */
[----:B------:R-:W-:Y:S01]  /*44d0*/  @!UP0 UIADD3 UR10, UPT, UPT, UR26, 0x60, URZ ;  /* 0x000000601a0a8890 */ /* 0x000fe2000fffe0ff */
[----:B------:R-:W-:Y:S01]  /*44e0*/  @!P1 IMAD.MOV.U32 R0, RZ, RZ, 0x4000 ;  /* 0x00004000ff009424 */ /* 0x000fe200078e00ff */
[----:B------:R-:W-:Y:S01]  /*44f0*/  @!UP0 UIADD3 UR8, UPT, UPT, UR4, 0x3200, URZ ;  /* 0x0000320004088890 */ /* 0x000fe2000fffe0ff */
[----:B------:R-:W-:Y:S01]  /*4500*/  @!P1 IADD3 R4, P0, PT, R12, 0x780, RZ ;  /* 0x000007800c049810 */ /* 0x000fe20007f1e0ff */
[----:B------:R-:W-:Y:S01]  /*4510*/  VOTEU.ALL UP0, P1 ;  /* 0x0000000000ff7886 */ /* 0x000fe20000800000 */
[----:B------:R-:W-:Y:S03]  /*4520*/  UMOV UR4, 0x0 ;  /* 0x0000000000047882 */ /* 0x000fe60000000000 */
[----:B------:R-:W-:Y:S04]  /*4530*/  @!P1 IMAD.X R2, RZ, RZ, R13, P0 ;  /* 0x000000ffff029224 */ /* 0x000fe800000e060d */
[----:B------:R1:W-:Y:S01]  /*4540*/  @!UP0 UTMALDG.3D [UR8], [UR6], desc[UR4] ;  /* 0x00000408060085b4 */ /* 0x0003e20008011000 */
[----:B------:R2:W-:Y:S01]  /*4550*/  @!P1 SYNCS.ARRIVE.TRANS64.RED.A0TR RZ, [UR16+0x40], R0 ;  /* 0x00004000ffff99a7 */ /* 0x0005e20008300410 */
[----:B-1----:R-:W-:Y:S04]  /*4560*/  UIADD3 UR4, UPT, UPT, UR29, 0x1, URZ ;  /* 0x000000011d047890 */ /* 0x002fe8000fffe0ff */
[----:B------:R-:W-:Y:S04]  /*4570*/  UISETP.NE.AND UP0, UPT, UR4, 0x3, UPT ;  /* 0x000000030400788c */ /* 0x000fe8000bf05270 */
[----:B------:R-:W-:Y:S02]  /*4580*/  USEL UR18, UR4, URZ, UP0 ;  /* 0x000000ff04127287 */ /* 0x000fe40008000000 */
[----:B------:R-:W-:Y:S02]  /*4590*/  UPRMT UR4, UR37, 0x654, UR25 ;  /* 0x0000065425047896 */ /* 0x000fe40008000019 */
[----:B------:R-:W-:Y:S02]  /*45a0*/  USEL UR5, URZ, 0x1, UP0 ;  /* 0x00000001ff057887 */ /* 0x000fe40008000000 */
[----:B------:R-:W-:Y:S04]  /*45b0*/  ULEA UR17, UR18, UR32, 0x3 ;  /* 0x0000002012117291 */ /* 0x000fe8000f8e18ff */
[----:B------:R-:W-:Y:S01]  /*45c0*/  LOP3.LUT R6, R11, UR5, RZ, 0x3c, !PT ;  /* 0x000000050b067c12 */ /* 0x000fe2000f8e3cff */
[----:B------:R-:W-:Y:S03]  /*45d0*/  SYNCS.ARRIVE.TRANS64.RED.A1T0 RZ, [UR4], RZ ;  /* 0x000000ffffff79a7 */ /* 0x000fe60008100404 */
[----:B------:R-:W-:Y:S04]  /*45e0*/  SHF.L.U32 R5, R6, 0x1f, RZ ;  /* 0x0000001f06057819 */ /* 0x000fe800000006ff */
[----:B------:R-:W1:Y:S02]  /*45f0*/  SYNCS.PHASECHK.TRANS64.TRYWAIT P2, [UR17+0x58], R5 ;  /* 0x00005805ff0075a7 */ /* 0x000e640008041111 */
[----:B-12---:R-:W-:Y:S05]  /*4600*/  @!P2 BRA `(.L_x_70) ;  /* 0x000000ac00e4a947 */ /* 0x006fea0003800000 */
.L_x_200:
[----:B------:R-:W-:Y:S01]  /*4610*/  UIADD3 UR9, UPT, UPT, UR17, 0x40, URZ ;  /* 0x0000004011097890 */ /* 0x000fe2000fffe0ff */
[----:B------:R-:W-:Y:S01]  /*4620*/  @!P1 R2UR UR5, R4 ;  /* 0x00000000040592ca */ /* 0x000fe200000e0000 */
[----:B------:R-:W-:Y:S01]  /*4630*/  UMOV UR10, UR26 ;  /* 0x0000001a000a7c82 */ /* 0x000fe20008000000 */
[----:B------:R-:W-:Y:S01]  /*4640*/  @!P1 R2UR UR4, R2 ;  /* 0x00000000020492ca */ /* 0x000fe200000e0000 */
[----:B------:R-:W-:Y:S01]  /*4650*/  VOTEU.ALL UP1, P1 ;  /* 0x0000000000ff7886 */ /* 0x000fe20000820000 */
[----:B------:R-:W-:Y:S01]  /*4660*/  ISETP.NE.AND P0, PT, RZ, UR34, !P1 ;  /* 0x00000022ff007c0c */ /* 0x000fe2000cf05270 */
[----:B------:R-:W-:Y:S01]  /*4670*/  VOTEU.ALL UP0, P1 ;  /* 0x0000000000ff7886 */ /* 0x000fe20000800000 */
[----:B------:R-:W-:Y:S01]  /*4680*/  IMAD.U32 R2, RZ, RZ, UR33 ;  /* 0x00000021ff027e24 */ /* 0x000fe2000f8e00ff */
[----:B------:R-:W-:Y:S01]  /*4690*/  UMOV UR20, 0x0 ;  /* 0x0000000000147882 */ /* 0x000fe20000000000 */
[----:B------:R-:W-:Y:S01]  /*46a0*/  UMOV UR21, 0x10000000 ;  /* 0x1000000000157882 */ /* 0x000fe20000000000 */
[----:B------:R-:W-:Y:S01]  /*46b0*/  UMOV UR12, UR36 ;  /* 0x00000024000c7c82 */ /* 0x000fe20008000000 */
[----:B------:R-:W-:Y:S03]  /*46c0*/  @!UP0 UIADD3 UR6, UPT, UPT, UR33, 0xc0, URZ ;  /* 0x000000c021068890 */ /* 0x000fe6000fffe0ff */
[----:B------:R-:W-:Y:S01]  /*46d0*/  IMAD.U32 R4, RZ, RZ, UR5 ;  /* 0x00000005ff047e24 */ /* 0x000fe2000f8e00ff */
[----:B------:R-:W-:Y:S01]  /*46e0*/  UMOV UR5, 0x10000000 ;  /* 0x1000000000057882 */ /* 0x000fe20000000000 */
[----:B-1----:R-:W-:Y:S01]  /*46f0*/  IMAD.U32 R5, RZ, RZ, UR4 ;  /* 0x00000004ff057e24 */ /* 0x002fe2000f8e00ff */
[----:B------:R-:W-:Y:S01]  /*4700*/  @!UP0 ULEA UR4, UR18, UR32, 0xe ;  /* 0x0000002012048291 */ /* 0x000fe2000f8e70ff */
[----:B------:R-:W-:Y:S01]  /*4710*/  @!P1 IMAD.U32 R0, RZ, RZ, UR6 ;  /* 0x00000006ff009e24 */ /* 0x000fe2000f8e00ff */
[----:B------:R-:W-:Y:S01]  /*4720*/  @!P1 R2UR UR6, R4 ;  /* 0x00000000040692ca */ /* 0x000fe200000e0000 */
[----:B------:R-:W-:Y:S01]  /*4730*/  @P0 VIADD R0, R2, 0x20 ;  /* 0x0000002002000836 */ /* 0x000fe20000000000 */
[----:B------:R-:W-:Y:S01]  /*4740*/  @!P1 R2UR UR7, R5 ;  /* 0x00000000050792ca */ /* 0x000fe200000e0000 */
[----:B------:R-:W-:Y:S01]  /*4750*/  @!UP0 UIADD3 UR8, UPT, UPT, UR4, 0x200, URZ ;  /* 0x0000020004088890 */ /* 0x000fe2000fffe0ff */
[----:B------:R-:W-:Y:S11]  /*4760*/  PLOP3.LUT P0, PT, P1, PT, PT, 0x8, 0x80 ;  /* 0x000000000080781c */ /* 0x000ff60000f0e170 */
[----:B------:R-:W-:Y:S02]  /*4770*/  @!UPT UIADD3 URZ, UPT, UPT, URZ, URZ, URZ ;  /* 0x000000fffffff290 */ /* 0x000fe4000fffe0ff */
[C---:B------:R-:W-:Y:S02]  /*4780*/  @P0 R2UR.BROADCAST UR11, R0.reuse ;  /* 0x00000000000b02ca */ /* 0x040fe400008e0000 */
[----:B------:R-:W-:Y:S11]  /*4790*/  PLOP3.LUT P0, PT, P1, PT, PT, 0x8, 0x80 ;  /* 0x000000000080781c */ /* 0x000ff60000f0e170 */
[----:B------:R1:W-:Y:S01]  /*47a0*/  @!UP1 UTMALDG.3D [UR8], [UR6], desc[UR20] ;  /* 0x00001408060095b4 */ /* 0x0003e20008011000 */
[----:B------:R-:W-:Y:S01]  /*47b0*/  VOTEU.ALL UP1, P1 ;  /* 0x0000000000ff7886 */ /* 0x000fe20000820000 */
[C---:B-1----:R-:W-:Y:S01]  /*47c0*/  @P0 R2UR.BROADCAST UR11, R0.reuse ;  /* 0x00000000000b02ca */ /* 0x042fe200008e0000 */
[----:B------:R-:W-:Y:S01]  /*47d0*/  @!UP0 UIADD3 UR10, UPT, UPT, UR26, 0x20, URZ ;  /* 0x000000201a0a8890 */ /* 0x000fe2000fffe0ff */
[----:B------:R-:W-:Y:S01]  /*47e0*/  PLOP3.LUT P0, PT, P1, PT, PT, 0x8, 0x80 ;  /* 0x000000000080781c */ /* 0x000fe20000f0e170 */
[----:B------:R-:W-:Y:S10]  /*47f0*/  @!UP0 UIADD3 UR8, UPT, UPT, UR4, 0x1200, URZ ;  /* 0x0000120004088890 */ /* 0x000ff4000fffe0ff */
        /* <DEDUP_REMOVED lines=28> */
.L_x_202:
[----:B------:R-:W-:Y:S01]  /*49c0*/  UIADD3 UR9, UPT, UPT, UR16, 0x40, URZ ;  /* 0x0000004010097890 */ /* 0x000fe2000fffe0ff */
[----:B------:R-:W-:Y:S01]  /*49d0*/  @!P1 R2UR UR5, R5 ;  /* 0x00000000050592ca */ /* 0x000fe200000e0000 */
[----:B------:R-:W-:Y:S01]  /*49e0*/  UMOV UR21, 0x10000000 ;  /* 0x1000000000157882 */ /* 0x000fe20000000000 */
[----:B------:R-:W-:Y:S01]  /*49f0*/  @!P1 R2UR UR4, R4 ;  /* 0x00000000040492ca */ /* 0x000fe200000e0000 */
[----:B------:R-:W-:Y:S01]  /*4a00*/  UMOV UR10, UR26 ;  /* 0x0000001a000a7c82 */ /* 0x000fe20008000000 */
[----:B------:R-:W-:Y:S01]  /*4a10*/  ISETP.NE.AND P0, PT, RZ, UR34, !P1 ;  /* 0x00000022ff007c0c */ /* 0x000fe2000cf05270 */
[----:B------:R-:W-:Y:S01]  /*4a20*/  VOTEU.ALL UP0, P1 ;  /* 0x0000000000ff7886 */ /* 0x000fe20000800000 */
[----:B------:R-:W-:Y:S01]  /*4a30*/  VOTEU.ALL UP1, P1 ;  /* 0x0000000000ff7886 */ /* 0x000fe20000820000 */
[----:B------:R-:W-:Y:S01]  /*4a40*/  UMOV UR20, 0x0 ;  /* 0x0000000000147882 */ /* 0x000fe20000000000 */
[----:B------:R-:W-:Y:S02]  /*4a50*/  UMOV UR12, UR36 ;  /* 0x00000024000c7c82 */ /* 0x000fe40008000000 */
[----:B------:R-:W-:Y:S03]  /*4a60*/  @!UP0 UIADD3 UR6, UPT, UPT, UR33, 0xa0, URZ ;  /* 0x000000a021068890 */ /* 0x000fe6000fffe0ff */
[----:B------:R-:W-:Y:S01]  /*4a70*/  IMAD.U32 R4, RZ, RZ, UR5 ;  /* 0x00000005ff047e24 */ /* 0x000fe2000f8e00ff */
[----:B------:R-:W-:Y:S01]  /*4a80*/  UMOV UR5, 0x10000000 ;  /* 0x1000000000057882 */ /* 0x000fe20000000000 */
[----:B------:R-:W-:Y:S01]  /*4a90*/  IMAD.U32 R5, RZ, RZ, UR4 ;  /* 0x00000004ff057e24 */ /* 0x000fe2000f8e00ff */
[----:B------:R-:W-:Y:S01]  /*4aa0*/  @!UP0 ULEA UR4, UR18, UR32, 0xe ;  /* 0x0000002012048291 */ /* 0x000fe2000f8e70ff */
[----:B-1----:R-:W-:Y:S01]  /*4ab0*/  @!P1 IMAD.U32 R0, RZ, RZ, UR6 ;  /* 0x00000006ff009e24 */ /* 0x002fe2000f8e00ff */
        /* <DEDUP_REMOVED lines=42> */
.L_x_204:
[----:B------:R-:W-:Y:S01]  /*4d60*/  UIADD3 UR25, UPT, UPT, UR21, 0x40, URZ ;  /* 0x0000004015197890 */ /* 0x000fe2000fffe0ff */
[----:B------:R-:W-:Y:S01]  /*4d70*/  @!P1 R2UR UR5, R5 ;  /* 0x00000000050592ca */ /* 0x000fe200000e0000 */
[----:B------:R-:W-:Y:S01]  /*4d80*/  VOTEU.ALL UP1, P1 ;  /* 0x0000000000ff7886 */ /* 0x000fe20000820000 */
[----:B------:R-:W-:Y:S01]  /*4d90*/  @!P1 R2UR UR4, R4 ;  /* 0x00000000040492ca */ /* 0x000fe200000e0000 */
[----:B------:R-:W-:Y:S01]  /*4da0*/  UMOV UR30, 0x0 ;  /* 0x00000000001e7882 */ /* 0x000fe20000000000 */
[----:B------:R-:W-:Y:S01]  /*4db0*/  UMOV UR31, 0x10000000 ;  /* 0x10000000001f7882 */ /* 0x000fe20000000000 */
[----:B------:R-:W-:Y:S01]  /*4dc0*/  UMOV UR28, UR36 ;  /* 0x00000024001c7c82 */ /* 0x000fe20008000000 */
[----:B------:R-:W-:Y:S01]  /*4dd0*/  UMOV UR12, UR36 ;  /* 0x00000024000c7c82 */ /* 0x000fe20008000000 */
[----:B------:R-:W-:Y:S01]  /*4de0*/  UMOV UR9, UR25 ;  /* 0x0000001900097c82 */ /* 0x000fe20008000000 */
[----:B------:R-:W-:Y:S01]  /*4df0*/  UMOV UR20, UR36 ;  /* 0x0000002400147c82 */ /* 0x000fe20008000000 */
[----:B------:R-:W-:Y:S01]  /*4e00*/  VOTEU.ALL UP0, P1 ;  /* 0x0000000000ff7886 */ /* 0x000fe20000800000 */
[----:B------:R-:W-:Y:S01]  /*4e10*/  UMOV UR17, UR25 ;  /* 0x0000001900117c82 */ /* 0x000fe20008000000 */
[----:B-1----:R-:W-:Y:S02]  /*4e20*/  @!P1 IMAD.MOV.U32 R0, RZ, RZ, 0x4000 ;  /* 0x00004000ff009424 */ /* 0x002fe400078e00ff */
[----:B------:R-:W-:Y:S01]  /*4e30*/  IMAD.U32 R4, RZ, RZ, UR5 ;  /* 0x00000005ff047e24 */ /* 0x000fe2000f8e00ff */
[----:B------:R-:W-:Y:S01]  /*4e40*/  @!UP0 UIMAD UR5, UR34, -0x20, UR33 ;  /* 0xffffffe0220588a4 */ /* 0x000fe2000f8e0221 */
[----:B------:R-:W-:Y:S01]  /*4e50*/  IMAD.U32 R5, RZ, RZ, UR4 ;  /* 0x00000004ff057e24 */ /* 0x000fe2000f8e00ff */
[----:B------:R-:W-:Y:S02]  /*4e60*/  @!UP0 ULEA UR4, UR29, UR32, 0xe ;  /* 0x000000201d048291 */ /* 0x000fe4000f8e70ff */
[----:B------:R-:W-:Y:S01]  /*4e70*/  @!P1 R2UR UR6, R4 ;  /* 0x00000000040692ca */ /* 0x000fe200000e0000 */
[----:B------:R-:W-:Y:S01]  /*4e80*/  @!UP0 UIADD3 UR27, UPT, UPT, UR5, 0x80, URZ ;  /* 0x00000080051b8890 */ /* 0x000fe2000fffe0ff */
[----:B------:R-:W-:Y:S01]  /*4e90*/  @!P1 R2UR UR7, R5 ;  /* 0x00000000050792ca */ /* 0x000fe200000e0000 */
[----:B------:R-:W-:Y:S01]  /*4ea0*/  @!UP0 UIADD3 UR24, UPT, UPT, UR4, 0x200, URZ ;  /* 0x0000020004188890 */ /* 0x000fe2000fffe0ff */
[----:B------:R-:W-:Y:S01]  /*4eb0*/  @!P1 IADD3 R5, P0, PT, R12, 0x780, RZ ;  /* 0x000007800c059810 */ /* 0x000fe20007f1e0ff */
[----:B------:R-:W-:Y:S02]  /*4ec0*/  @!UP0 UIADD3 UR10, UPT, UPT, UR26, 0x20, URZ ;  /* 0x000000201a0a8890 */ /* 0x000fe4000fffe0ff */
[----:B------:R-:W-:Y:S01]  /*4ed0*/  @!UP0 UIADD3 UR8, UPT, UPT, UR4, 0x1200, URZ ;  /* 0x0000120004088890 */ /* 0x000fe2000fffe0ff */
[----:B------:R-:W-:Y:S01]  /*4ee0*/  UMOV UR11, UR27 ;  /* 0x0000001b000b7c82 */ /* 0x000fe20008000000 */
[----:B------:R-:W-:Y:S01]  /*4ef0*/  @!UP0 UIADD3 UR18, UPT, UPT, UR26, 0x40, URZ ;  /* 0x000000401a128890 */ /* 0x000fe2000fffe0ff */
[----:B------:R-:W-:Y:S01]  /*4f00*/  @!P1 IMAD.X R4, RZ, RZ, R13, P0 ;  /* 0x000000ffff049224 */ /* 0x000fe200000e060d */
[----:B------:R-:W-:Y:S01]  /*4f10*/  @!UP0 UIADD3 UR16, UPT, UPT, UR4, 0x2200, URZ ;  /* 0x0000220004108890 */ /* 0x000fe2000fffe0ff */
[----:B------:R-:W-:Y:S03]  /*4f20*/  UMOV UR19, UR27 ;  /* 0x0000001b00137c82 */ /* 0x000fe60008000000 */
[----:B------:R-:W-:Y:S01]  /*4f30*/  @!UP1 UTMALDG.3D [UR24], [UR6], desc[UR30] ;  /* 0x00001e18060095b4 */ /* 0x000fe20008011000 */
[----:B------:R-:W-:Y:S05]  /*4f40*/  VOTEU.ALL UP1, P1 ;  /* 0x0000000000ff7886 */ /* 0x000fea0000820000 */
[----:B------:R1:W-:Y:S02]  /*4f50*/  @!UP1 UTMALDG.3D [UR8], [UR6], desc[UR30] ;  /* 0x00001e08060095b4 */ /* 0x0003e40008011000 */
[----:B-1----:R-:W-:Y:S02]  /*4f60*/  @!UP0 UIADD3 UR10, UPT, UPT, UR26, 0x60, URZ ;  /* 0x000000601a0a8890 */ /* 0x002fe4000fffe0ff */
[----:B------:R-:W-:Y:S01]  /*4f70*/  @!UP0 UIADD3 UR8, UPT, UPT, UR4, 0x3200, URZ ;  /* 0x0000320004088890 */ /* 0x000fe2000fffe0ff */
[----:B------:R-:W-:Y:S01]  /*4f80*/  VOTEU.ALL UP0, P1 ;  /* 0x0000000000ff7886 */ /* 0x000fe20000800000 */
[----:B------:R-:W-:Y:S04]  /*4f90*/  UIADD3 UR4, UPT, UPT, UR29, 0x1, URZ ;  /* 0x000000011d047890 */ /* 0x000fe8000fffe0ff */
[----:B------:R-:W-:Y:S01]  /*4fa0*/  @!UP0 UTMALDG.3D [UR16], [UR6], desc[UR30] ;  /* 0x00001e10060085b4 */ /* 0x000fe20008011000 */
[----:B------:R-:W-:Y:S04]  /*4fb0*/  UISETP.NE.AND UP0, UPT, UR4, 0x3, UPT ;  /* 0x000000030400788c */ /* 0x000fe8000bf05270 */
[----:B------:R-:W-:Y:S02]  /*4fc0*/  USEL UR29, UR4, URZ, UP0 ;  /* 0x000000ff041d7287 */ /* 0x000fe40008000000 */
[----:B------:R-:W-:Y:S02]  /*4fd0*/  USEL UR5, URZ, 0x1, UP0 ;  /* 0x00000001ff057887 */ /* 0x000fe40008000000 */
[----:B------:R-:W-:Y:S01]  /*4fe0*/  VOTEU.ALL UP0, P1 ;  /* 0x0000000000ff7886 */ /* 0x000fe20000800000 */
[----:B------:R-:W-:Y:S03]  /*4ff0*/  UPRMT UR4, UR37, 0x654, UR25 ;  /* 0x0000065425047896 */ /* 0x000fe60008000019 */
[----:B------:R-:W-:Y:S01]  /*5000*/  LOP3.LUT R6, R6, UR5, RZ, 0x3c, !PT ;  /* 0x0000000506067c12 */ /* 0x000fe2000f8e3cff */
[----:B------:R1:W-:Y:S01]  /*5010*/  @!UP0 UTMALDG.3D [UR8], [UR6], desc[UR30] ;  /* 0x00001e08060085b4 */ /* 0x0003e20008011000 */
[----:B------:R2:W-:Y:S02]  /*5020*/  @!P1 SYNCS.ARRIVE.TRANS64.RED.A0TR RZ, [UR21+0x40], R0 ;  /* 0x00004000ffff99a7 */ /* 0x0005e40008300415 */
[----:B------:R-:W-:Y:S02]  /*5030*/  SHF.L.U32 R7, R6, 0x1f, RZ ;  /* 0x0000001f06077819 */ /* 0x000fe400000006ff */
[----:B------:R-:W-:Y:S01]  /*5040*/  SYNCS.ARRIVE.TRANS64.RED.A1T0 RZ, [UR4], RZ ;  /* 0x000000ffffff79a7 */ /* 0x000fe20008100404 */
[----:B-1----:R-:W-:Y:S09]  /*5050*/  ULEA UR6, UR29, UR32, 0x3 ;  /* 0x000000201d067291 */ /* 0x002ff2000f8e18ff */
[----:B------:R-:W1:Y:S02]  /*5060*/  SYNCS.PHASECHK.TRANS64.TRYWAIT P2, [UR6+0x58], R7 ;  /* 0x00005807ff0075a7 */ /* 0x000e640008041106 */
[----:B-12---:R-:W-:Y:S05]  /*5070*/  @!P2 BRA `(.L_x_73) ;  /* 0x000000a40090a947 */ /* 0x006fea0003800000 */
.L_x_206:
        /* <DEDUP_REMOVED lines=14> */
[----:B------:R-:W-:Y:S01]  /*5160*/  @!UP0 ULEA UR5, UR34, UR33, 0x5 ;  /* 0x0000002122058291 */ /* 0x000fe2000f8e28ff */
        /* <DEDUP_REMOVED lines=21> */
[----:B------:R1:W-:Y:S01]  /*52c0*/  @!UP0 UTMALDG.3D [UR16], [UR30], desc[UR38] ;  /* 0x000026101e0085b4 */ /* 0x0003e20008011000 */
[----:B------:R-:W-:Y:S04]  /*52d0*/  UISETP.NE.AND UP0, UPT, UR4, 0x3, UPT ;  /* 0x000000030400788c */ /* 0x000fe8000bf05270 */
[----:B------:R-:W-:Y:S06]  /*52e0*/  USEL UR5, URZ, 0x1, UP0 ;  /* 0x00000001ff057887 */ /* 0x000fec0008000000 */
[----:B------:R-:W-:Y:S04]  /*52f0*/  LOP3.LUT R6, R6, UR5, RZ, 0x3c, !PT ;  /* 0x0000000506067c12 */ /* 0x000fe8000f8e3cff */
[----:B------:R-:W-:Y:S01]  /*5300*/  SHF.L.U32 R7, R6, 0x1f, RZ ;  /* 0x0000001f06077819 */ /* 0x000fe200000006ff */
[----:B-1----:R-:W-:Y:S02]  /*5310*/  USEL UR17, UR4, URZ, UP0 ;  /* 0x000000ff04117287 */ /* 0x002fe40008000000 */
[----:B------:R-:W-:Y:S01]  /*5320*/  VOTEU.ALL UP0, P1 ;  /* 0x0000000000ff7886 */ /* 0x000fe20000800000 */
[----:B------:R-:W-:Y:S02]  /*5330*/  UPRMT UR4, UR37, 0x654, UR25 ;  /* 0x0000065425047896 */ /* 0x000fe40008000019 */
[----:B------:R-:W-:Y:S02]  /*5340*/  ULEA UR16, UR17, UR32, 0x3 ;  /* 0x0000002011107291 */ /* 0x000fe4000f8e18ff */
[----:B------:R1:W-:Y:S01]  /*5350*/  @!UP0 UTMALDG.3D [UR8], [UR30], desc[UR38] ;  /* 0x000026081e0085b4 */ /* 0x0003e20008011000 */
[----:B------:R1:W-:Y:S04]  /*5360*/  @!P1 SYNCS.ARRIVE.TRANS64.RED.A0TR RZ, [UR6+0x40], R0 ;  /* 0x00004000ffff99a7 */ /* 0x0003e80008300406 */
[----:B------:R-:W-:Y:S02]  /*5370*/  SYNCS.ARRIVE.TRANS64.RED.A1T0 RZ, [UR4], RZ ;  /* 0x000000ffffff79a7 */ /* 0x000fe40008100404 */
[----:B------:R-:W2:Y:S02]  /*5380*/  SYNCS.PHASECHK.TRANS64.TRYWAIT P2, [UR16+0x58], R7 ;  /* 0x00005807ff0075a7 */ /* 0x000ea40008041110 */
[----:B-12---:R-:W-:Y:S05]  /*5390*/  @!P2 BRA `(.L_x_74) ;  /* 0x000000a000e0a947 */ /* 0x006fea0003800000 */
.L_x_208:
        /* <DEDUP_REMOVED lines=58> */
.L_x_210:
[----:B------:R-:W-:Y:S01]  /*5740*/  UIADD3 UR9, UPT, UPT, UR17, 0x40, URZ ;  /* 0x0000004011097890 */ /* 0x000fe2000fffe0ff */
[----:B------:R-:W-:Y:S01]  /*5750*/  @!P1 R2UR UR5, R5 ;  /* 0x00000000050592ca */ /* 0x000fe200000e0000 */
[----:B------:R-:W-:Y:S01]  /*5760*/  UMOV UR10, UR26 ;  /* 0x0000001a000a7c82 */ /* 0x000fe20008000000 */
[----:B------:R-:W-:Y:S01]  /*5770*/  @!P1 R2UR UR4, R4 ;  /* 0x00000000040492ca */ /* 0x000fe200000e0000 */
[----:B------:R-:W-:Y:S01]  /*5780*/  VOTEU.ALL UP1, P1 ;  /* 0x0000000000ff7886 */ /* 0x000fe20000820000 */
[----:B------:R-:W-:Y:S01]  /*5790*/  ISETP.NE.AND P0, PT, RZ, UR34, !P1 ;  /* 0x00000022ff007c0c */ /* 0x000fe2000cf05270 */
[----:B------:R-:W-:Y:S01]  /*57a0*/  VOTEU.ALL UP0, P1 ;  /* 0x0000000000ff7886 */ /* 0x000fe20000800000 */
[----:B------:R-:W-:Y:S01]  /*57b0*/  UMOV UR20, 0x0 ;  /* 0x0000000000147882 */ /* 0x000fe20000000000 */
        /* <DEDUP_REMOVED lines=50> */
.L_x_212:
[----:B------:R-:W-:Y:S01]  /*5ae0*/  UIADD3 UR9, UPT, UPT, UR16, 0x40, URZ ;  /* 0x0000004010097890 */ /* 0x000fe2000fffe0ff */
[----:B------:R-:W-:Y:S01]  /*5af0*/  @!P1 R2UR UR5, R4 ;  /* 0x00000000040592ca */ /* 0x000fe200000e0000 */
[----:B------:R-:W-:Y:S01]  /*5b00*/  UIADD3 UR35, UPT, UPT, UR35, 0x1, URZ ;  /* 0x0000000123237890 */ /* 0x000fe2000fffe0ff */
[----:B------:R-:W-:Y:S01]  /*5b10*/  @!P1 R2UR UR4, R2 ;  /* 0x00000000020492ca */ /* 0x000fe200000e0000 */
[----:B------:R-:W-:Y:S01]  /*5b20*/  UIADD3 UR25, UPT, UPT, UR13, UR54, URZ ;  /* 0x000000360d197290 */ /* 0x000fe2000fffe0ff */
[----:B------:R-:W-:Y:S01]  /*5b30*/  ISETP.NE.OR P0, PT, RZ, UR34, P1 ;  /* 0x00000022ff007c0c */ /* 0x000fe20008f05670 */
[----:B------:R-:W-:Y:S01]  /*5b40*/  VOTEU.ALL UP1, P1 ;  /* 0x0000000000ff7886 */ /* 0x000fe20000820000 */
[----:B------:R-:W-:Y:S01]  /*5b50*/  UMOV UR20, 0x0 ;  /* 0x0000000000147882 */ /* 0x000fe20000000000 */
[----:B------:R-:W-:Y:S01]  /*5b60*/  UMOV UR21, 0x10000000 ;  /* 0x1000000000157882 */ /* 0x000fe20000000000 */
[----:B------:R-:W-:Y:S01]  /*5b70*/  UMOV UR10, UR26 ;  /* 0x0000001a000a7c82 */ /* 0x000fe20008000000 */
[----:B------:R-:W-:Y:S01]  /*5b80*/  UMOV UR12, UR36 ;  /* 0x00000024000c7c82 */ /* 0x000fe20008000000 */
[----:B------:R-:W-:Y:S01]  /*5b90*/  VOTEU.ALL UP0, P1 ;  /* 0x0000000000ff7886 */ /* 0x000fe20000800000 */
[----:B------:R-:W-:Y:S01]  /*5ba0*/  VIADD R10, R10, 0x1 ;  /* 0x000000010a0a7836 */ /* 0x000fe20000000000 */
[----:B------:R-:W-:Y:S01]  /*5bb0*/  UMOV UR36, UR40 ;  /* 0x0000002800247c82 */ /* 0x000fe20008000000 */
[----:B------:R-:W-:Y:S01]  /*5bc0*/  IMAD.U32 R4, RZ, RZ, UR5 ;  /* 0x00000005ff047e24 */ /* 0x000fe2000f8e00ff */
[----:B------:R-:W-:Y:S01]  /*5bd0*/  UMOV UR5, 0x10000000 ;  /* 0x1000000000057882 */ /* 0x000fe20000000000 */
[----:B------:R-:W-:Y:S01]  /*5be0*/  @!UP0 UIADD3 UR6, UPT, UPT, UR33, 0xe0, URZ ;  /* 0x000000e021068890 */ /* 0x000fe2000fffe0ff */
[----:B-1----:R-:W-:Y:S01]  /*5bf0*/  IMAD.U32 R5, RZ, RZ, UR4 ;  /* 0x00000004ff057e24 */ /* 0x002fe2000f8e00ff */
[----:B------:R-:W-:Y:S04]  /*5c00*/  @!UP0 ULEA UR4, UR18, UR32, 0xe ;  /* 0x0000002012048291 */ /* 0x000fe8000f8e70ff */
[----:B------:R-:W-:Y:S01]  /*5c10*/  @!UP0 UIADD3 UR8, UPT, UPT, UR4, 0x200, URZ ;  /* 0x0000020004088890 */ /* 0x000fe2000fffe0ff */
[----:B------:R-:W-:Y:S01]  /*5c20*/  @!P1 IMAD.U32 R0, RZ, RZ, UR6 ;  /* 0x00000006ff009e24 */ /* 0x000fe2000f8e00ff */
[----:B------:R-:W-:Y:S01]  /*5c30*/  @!P1 R2UR UR6, R4 ;  /* 0x00000000040692ca */ /* 0x000fe200000e0000 */
[----:B------:R-:W-:Y:S01]  /*5c40*/  @!P0 IMAD R0, RZ, RZ, UR33 ;  /* 0x00000021ff008e24 */ /* 0x000fe2000f8e02ff */
[----:B------:R-:W-:Y:S02]  /*5c50*/  @!P1 R2UR UR7, R5 ;  /* 0x00000000050792ca */ /* 0x000fe400000e0000 */
[----:B------:R-:W-:Y:S11]  /*5c60*/  PLOP3.LUT P0, PT, P1, PT, PT, 0x8, 0x80 ;  /* 0x000000000080781c */ /* 0x000ff60000f0e170 */
[----:B------:R-:W-:Y:S02]  /*5c70*/  @!UPT UIADD3 URZ, UPT, UPT, URZ, URZ, URZ ;  /* 0x000000fffffff290 */ /* 0x000fe4000fffe0ff */
[C---:B------:R-:W-:Y:S02]  /*5c80*/  @P0 R2UR.BROADCAST UR11, R0.reuse ;  /* 0x00000000000b02ca */ /* 0x040fe400008e0000 */
[----:B------:R-:W-:Y:S11]  /*5c90*/  PLOP3.LUT P0, PT, P1, PT, PT, 0x8, 0x80 ;  /* 0x000000000080781c */ /* 0x000ff60000f0e170 */
[----:B------:R1:W-:Y:S01]  /*5ca0*/  @!UP1 UTMALDG.3D [UR8], [UR6], desc[UR20] ;  /* 0x00001408060095b4 */ /* 0x0003e20008011000 */
[----:B------:R-:W-:Y:S01]  /*5cb0*/  VOTEU.ALL UP1, P1 ;  /* 0x0000000000ff7886 */ /* 0x000fe20000820000 */
[----:B-1----:R-:W-:Y:S01]  /*5cc0*/  @!UP0 UIADD3 UR10, UPT, UPT, UR26, 0x20, URZ ;  /* 0x000000201a0a8890 */ /* 0x002fe2000fffe0ff */
[C---:B------:R-:W-:Y:S01]  /*5cd0*/  @P0 R2UR.BROADCAST UR11, R0.reuse ;  /* 0x00000000000b02ca */ /* 0x040fe200008e0000 */
[----:B------:R-:W-:Y:S01]  /*5ce0*/  @!UP0 UIADD3 UR8, UPT, UPT, UR4, 0x1200, URZ ;  /* 0x0000120004088890 */ /* 0x000fe2000fffe0ff */
        /* <DEDUP_REMOVED lines=8> */
[----:B------:R-:W-:Y:S01]  /*5d70*/  UPLOP3.LUT UP1, UPT, UPT, UPT, UPT, 0x80, 0x8 ;  /* 0x000000000008789c */ /* 0x000fe20003f2f070 */
[----:B-1----:R-:W-:Y:S01]  /*5d80*/  @P0 R2UR.BROADCAST UR11, R0 ;  /* 0x00000000000b02ca */ /* 0x002fe200008e0000 */
[----:B------:R-:W-:Y:S01]  /*5d90*/  @!UP0 UIADD3 UR10, UPT, UPT, UR26, 0x60, URZ ;  /* 0x000000601a0a8890 */ /* 0x000fe2000fffe0ff */
[C---:B------:R-:W-:Y:S01]  /*5da0*/  ISETP.NE.AND P0, PT, R10.reuse, 0x2, PT ;  /* 0x000000020a00780c */ /* 0x040fe20003f05270 */
[----:B------:R-:W-:Y:S01]  /*5db0*/  @!UP0 UIADD3 UR8, UPT, UPT, UR4, 0x3200, URZ ;  /* 0x0000320004088890 */ /* 0x000fe2000fffe0ff */
[----:B------:R-:W-:Y:S02]  /*5dc0*/  VOTEU.ALL UP0, P1 ;  /* 0x0000000000ff7886 */ /* 0x000fe40000800000 */
[----:B------:R-:W-:Y:S01]  /*5dd0*/  UMOV UR4, 0x0 ;  /* 0x0000000000047882 */ /* 0x000fe20000000000 */
[----:B------:R-:W-:Y:S02]  /*5de0*/  SEL R0, RZ, 0x1, P0 ;  /* 0x00000001ff007807 */ /* 0x000fe40000000000 */
[----:B------:R-:W-:Y:S02]  /*5df0*/  SEL R10, R10, RZ, P0 ;  /* 0x000000ff0a0a7207 */ /* 0x000fe40000000000 */
[----:B------:R-:W-:Y:S02]  /*5e00*/  LOP3.LUT R9, R9, R0, RZ, 0x3c, !PT ;  /* 0x0000000009097212 */ /* 0x000fe400078e3cff */
[----:B------:R1:W-:Y:S01]  /*5e10*/  @!UP0 UTMALDG.3D [UR8], [UR6], desc[UR4] ;  /* 0x00000408060085b4 */ /* 0x0003e20008011000 */
[----:B------:R2:W-:Y:S01]  /*5e20*/  @!P1 SYNCS.ARRIVE.TRANS64.RED.A0TR RZ, [UR16+0x40], R3 ;  /* 0x00004003ffff99a7 */ /* 0x0005e20008300410 */
[----:B-1----:R-:W-:Y:S02]  /*5e30*/  UIADD3 UR4, UPT, UPT, UR18, 0x1, URZ ;  /* 0x0000000112047890 */ /* 0x002fe4000fffe0ff */
[----:B------:R-:W-:Y:S02]  /*5e40*/  UIADD3 UR11, UPT, UPT, UR14, UR52, URZ ;  /* 0x000000340e0b7290 */ /* 0x000fe4000fffe0ff */
[----:B------:R-:W-:Y:S04]  /*5e50*/  UISETP.NE.AND UP0, UPT, UR4, 0x3, UPT ;  /* 0x000000030400788c */ /* 0x000fe8000bf05270 */
[----:B------:R-:W-:Y:S02]  /*5e60*/  USEL UR29, UR4, URZ, UP0 ;  /* 0x000000ff041d7287 */ /* 0x000fe40008000000 */
[----:B------:R-:W-:Y:S02]  /*5e70*/  UPRMT UR4, UR37, 0x654, UR9 ;  /* 0x0000065425047896 */ /* 0x000fe40008000009 */
[----:B------:R-:W-:Y:S06]  /*5e80*/  USEL UR5, URZ, 0x1, UP0 ;  /* 0x00000001ff057887 */ /* 0x000fec0008000000 */
[----:B------:R-:W-:Y:S01]  /*5e90*/  LOP3.LUT R11, R6, UR5, RZ, 0x3c, !PT ;  /* 0x00000005060b7c12 */ /* 0x000fe2000f8e3cff */
[----:B------:R-:W-:Y:S01]  /*5ea0*/  SYNCS.ARRIVE.TRANS64.RED.A1T0 RZ, [UR4], RZ ;  /* 0x000000ffffff79a7 */ /* 0x000fe20008100404 */
[----:B------:R-:W-:Y:S05]  /*5eb0*/  BRA.U UP3, `(.L_x_77) ;  /* 0xffffffd903b87547 */ /* 0x000fea000b83ffff */
[----:B------:R-:W-:Y:S01]  /*5ec0*/  UIADD3 UR32, UPT, UPT, UR32, 0x58, URZ ;  /* 0x0000005820207890 */ /* 0x000fe2000fffe0ff */
[----:B--2---:R-:W-:-:S03]  /*5ed0*/  SHF.L.U32 R3, R11, 0x1f, RZ ;  /* 0x0000001f0b037819 */ /* 0x004fc600000006ff */
[----:B------:R-:W-:-:S09]  /*5ee0*/  ULEA UR4, UR29, UR32, 0x3 ;  /* 0x000000201d047291 */ /* 0x000fd2000f8e18ff */
[----:B------:R-:W1:Y:S02]  /*5ef0*/  SYNCS.PHASECHK.TRANS64.TRYWAIT P0, [UR4], R3 ;  /* 0x00000003ff0075a7 */ /* 0x000e640008001104 */
[----:B-1----:R-:W-:Y:S05]  /*5f00*/  @!P0 BRA `(.L_x_78) ;  /* 0x00000098004c8947 */ /* 0x002fea0003800000 */
.L_x_214:
        /* <DEDUP_REMOVED lines=9> */
.L_x_216:
        /* <DEDUP_REMOVED lines=8> */
.L_x_80:
[----:B-1----:R1:W2:Y:S02]  /*6020*/  SYNCS.PHASECHK.TRANS64.TRYWAIT P0, [R0+URZ], R3 ;  /* 0x00000003000075a7 */ /* 0x0022a400080011ff */
[----:B--2---:R-:W-:Y:S05]  /*6030*/  @!P0 NANOSLEEP.SYNCS 0x989680 ;  /* 0x009896800000895d */ /* 0x004fea0003900000 */
[----:B------:R-:W2:Y:S02]  /*6040*/  @!P0 SYNCS.PHASECHK.TRANS64 P0, [R0+URZ], R3 ;  /* 0x00000003000085a7 */ /* 0x000ea400080010ff */
[----:B--23--:R-:W-:Y:S05]  /*6050*/  @P0 EXIT ;  /* 0x000000000000094d */ /* 0x00cfea0003800000 */
[----:B------:R-:W-:Y:S05]  /*6060*/  BRA `(.L_x_80) ;  /* 0xfffffffc00ec7947 */ /* 0x000fea000383ffff */
.L_x_62:
[----:B------:R-:W-:-:S06]  /*6070*/  UISETP.GE.AND UP0, UPT, UR20, 0x4, UPT ;  /* 0x000000041400788c */ /* 0x000fcc000bf06270 */
[----:B------:R-:W-:-:S13]  /*6080*/  PLOP3.LUT P0, PT, PT, PT, UP0, 0x80, 0x8 ;  /* 0x000000000008781c */ /* 0x000fda0003f0f008 */
[----:B------:R-:W-:Y:S05]  /*6090*/  @!P0 EXIT ;  /* 0x000000000000894d */ /* 0x000fea0003800000 */
[----:B------:R-:W-:Y:S01]  /*60a0*/  BAR.SYNC.DEFER_BLOCKING 0x6, 0xa0 ;  /* 0x0182800000007b1d */ /* 0x000fe20000010000 */
[----:B------:R-:W-:Y:S02]  /*60b0*/  HFMA2 R92, -RZ, RZ, 0, 2.384185791015625e-06 ;  /* 0x00000028ff5c7431 */ /* 0x000fe400000001ff */
[C---:B------:R-:W-:Y:S01]  /*60c0*/  IMAD.SHL.U32 R0, R93.reuse, 0x4, RZ ;  /* 0x000000045d007824 */ /* 0x040fe200078e00ff */
[C---:B------:R-:W-:Y:S01]  /*60d0*/  SHF.L.U32 R2, R93.reuse, 0x10, RZ ;  /* 0x000000105d027819 */ /* 0x040fe200000006ff */
[C---:B------:R-:W-:Y:S01]  /*60e0*/  IMAD.SHL.U32 R91, R93.reuse, 0x80, RZ ;  /* 0x000000805d5b7824 */ /* 0x040fe200078e00ff */
[----:B------:R-:W-:Y:S01]  /*60f0*/  R2P PR, R93, 0x18 ;  /* 0x000000185d007804 */ /* 0x000fe20000000000 */
[----:B------:R-:W-:Y:S01]  /*6100*/  UMOV UR4, 0x400 ;  /* 0x0000040000047882 */ /* 0x000fe20000000000 */
[----:B------:R-:W1:Y:S01]  /*6110*/  LDCU.64 UR6, c[0x0][0xa88] ;  /* 0x00015100ff0677ac */ /* 0x000e620008000a00 */
[----:B------:R-:W2:Y:S01]  /*6120*/  LDC.64 R76, c[0x0][0xab0] ;  /* 0x0002ac00ff4c7b82 */ /* 0x000ea20000000a00 */
[----:B------:R-:W-:Y:S01]  /*6130*/  LOP3.LUT R2, R2, 0x600000, RZ, 0xc0, !PT ;  /* 0x0060000002027812 */ /* 0x000fe200078ec0ff */
[----:B------:R-:W-:Y:S01]  /*6140*/  IMAD.MOV.U32 R90, RZ, RZ, 0x50 ;  /* 0x00000050ff5a7424 */ /* 0x000fe200078e00ff */
[----:B------:R-:W-:Y:S01]  /*6150*/  ULEA UR4, UR37, UR4, 0x18 ;  /* 0x0000000425047291 */ /* 0x000fe2000f8ec0ff */
[----:B------:R-:W-:Y:S01]  /*6160*/  LOP3.LUT R91, R91, 0x307c, R0, 0xc8, !PT ;  /* 0x0000307c5b5b7812 */ /* 0x000fe200078ec800 */
[----:B------:R-:W3:Y:S01]  /*6170*/  LDCU UR5, c[0x0][0x370] ;  /* 0x00006e00ff0577ac */ /* 0x000ee20008000800 */
[----:B------:R-:W-:-:S02]  /*6180*/  LOP3.LUT R93, R93, 0x60, RZ, 0xc0, !PT ;  /* 0x000000605d5d7812 */ /* 0x000fc400078ec0ff */
[----:B------:R-:W-:Y:S01]  /*6190*/  CS2R R88, SRZ ;  /* 0x0000000000587805 */ /* 0x000fe2000001ff00 */
[----:B------:R-:W4:Y:S01]  /*61a0*/  LDC.64 R74, c[0x0][0xaa8] ;  /* 0x0002aa00ff4a7b82 */ /* 0x000f220000000a00 */
[----:B------:R-:W-:Y:S01]  /*61b0*/  SEL R92, R92, 0x18, !P3 ;  /* 0x000000185c5c7807 */ /* 0x000fe20005800000 */
[----:B------:R-:W2:Y:S01]  /*61c0*/  LDCU.64 UR58, c[0x0][0x348] ;  /* 0x00006900ff3a77ac */ /* 0x000ea20008000a00 */
[----:B------:R-:W-:Y:S01]  /*61d0*/  SEL R90, R90, 0x30, !P4 ;  /* 0x000000305a5a7807 */ /* 0x000fe20006000000 */
[----:B------:R-:W-:Y:S01]  /*61e0*/  UMOV UR56, 0x1 ;  /* 0x0000000100387882 */ /* 0x000fe20000000000 */
[----:B------:R-:W2:Y:S01]  /*61f0*/  LDCU UR45, c[0x0][0xd0c] ;  /* 0x0001a180ff2d77ac */ /* 0x000ea20008000800 */
[----:B------:R-:W2:Y:S01]  /*6200*/  LDS R3, [UR4+0x100] ;  /* 0x00010004ff037984 */ /* 0x000ea20008000800 */
[----:B-1----:R-:W-:Y:S02]  /*6210*/  IMAD.U32 R82, RZ, RZ, UR6 ;  /* 0x00000006ff527e24 */ /* 0x002fe4000f8e00ff */
[----:B------:R-:W-:Y:S01]  /*6220*/  IMAD.U32 R81, RZ, RZ, UR7 ;  /* 0x00000007ff517e24 */ /* 0x000fe2000f8e00ff */
[----:B------:R-:W1:Y:S01]  /*6230*/  LDCU.64 UR6, c[0x0][0xa90] ;  /* 0x00015200ff0677ac */ /* 0x000e620008000a00 */
[----:B---3--:R-:W-:Y:S01]  /*6240*/  IMAD.U32 R85, RZ, RZ, UR5 ;  /* 0x00000005ff557e24 */ /* 0x008fe2000f8e00ff */
[----:B------:R-:W-:Y:S01]  /*6250*/  UIADD3 UR4, UPT, UPT, UR4, 0x200, URZ ;  /* 0x0000020004047890 */ /* 0x000fe2000fffe0ff */
[----:B------:R-:W3:Y:S05]  /*6260*/  LDCU UR41, c[0x0][0xd30] ;  /* 0x0001a600ff2977ac */ /* 0x000eea0008000800 */
[----:B------:R-:W-:Y:S01]  /*6270*/  IMAD.U32 R95, RZ, RZ, UR4 ;  /* 0x00000004ff5f7e24 */ /* 0x000fe2000f8e00ff */
[----:B------:R-:W-:Y:S01]  /*6280*/  IADD3 R91, PT, PT, R91, UR4, RZ ;  /* 0x000000045b5b7c10 */ /* 0x000fe2000fffe0ff */
[----:B------:R-:W2:Y:S01]  /*6290*/  LDCU.64 UR42, c[0x0][0xd28] ;  /* 0x0001a500ff2a77ac */ /* 0x000ea20008000a00 */
[----:B------:R-:W2:Y:S01]  /*62a0*/  LDCU.128 UR60, c[0x0][0xd10] ;  /* 0x0001a200ff3c77ac */ /* 0x000ea20008000c00 */
[----:B-1----:R-:W-:Y:S01]  /*62b0*/  MOV R84, UR6 ;  /* 0x0000000600547c02 */ /* 0x002fe20008000f00 */
[----:B------:R-:W-:Y:S01]  /*62c0*/  IMAD.U32 R83, RZ, RZ, UR7 ;  /* 0x00000007ff537e24 */ /* 0x000fe2000f8e00ff */
[----:B------:R-:W1:Y:S01]  /*62d0*/  LDCU UR57, c[0x0][0x374] ;  /* 0x00006e80ff3977ac */ /* 0x000e620008000800 */
[----:B------:R-:W-:Y:S01]  /*62e0*/  UMOV UR37, URZ ;  /* 0x000000ff00257c82 */ /* 0x000fe20008000000 */
[----:B------:R-:W-:Y:S01]  /*62f0*/  UMOV UR52, URZ ;  /* 0x000000ff00347c82 */ /* 0x000fe20008000000 */
[----:B------:R-:W-:Y:S01]  /*6300*/  UMOV UR55, URZ ;  /* 0x000000ff00377c82 */ /* 0x000fe20008000000 */
[----:B------:R-:W-:Y:S01]  /*6310*/  UMOV UR53, URZ ;  /* 0x000000ff00357c82 */ /* 0x000fe20008000000 */
[----:B--23--:R-:W-:-:S07]  /*6320*/  IMAD.IADD R2, R3, 0x1, R2 ;  /* 0x0000000103027824 */ /* 0x00cfce00078e0202 */
.L_x_171:
[----:B------:R-:W2:Y:S01]  /*6330*/  S2UR UR40, SR_CgaCtaId ;  /* 0x00000000002879c3 */ /* 0x000ea20000008800 */
[----:B------:R-:W-:Y:S01]  /*6340*/  UMOV UR4, 0x400 ;  /* 0x0000040000047882 */ /* 0x000fe20000000000 */
[----:B------:R-:W-:Y:S01]  /*6350*/  SHF.L.U32 R3, R89, 0x1f, RZ ;  /* 0x0000001f59037819 */ /* 0x000fe200000006ff */
[----:B--2---:R-:W-:Y:S06]  /*6360*/  ULEA UR47, UR40, UR4, 0x18 ;  /* 0x00000004282f7291 */ /* 0x004fec000f8ec0ff */
[C---:B------:R-:W-:Y:S02]  /*6370*/  LEA R0, R88.reuse, UR47, 0x3 ;  /* 0x0000002f58007c11 */ /* 0x040fe4000f8e18ff */
[----:B------:R-:W-:Y:S02]  /*6380*/  LEA R5, R88, UR47, 0x4 ;  /* 0x0000002f58057c11 */ /* 0x000fe4000f8e20ff */
[----:B------:R-:W2:Y:S02]  /*6390*/  SYNCS.PHASECHK.TRANS64.TRYWAIT P0, [R0+URZ+0x80], R3 ;  /* 0x00008003000075a7 */ /* 0x000ea400080011ff */
[----:B--23--:R-:W-:Y:S05]  /*63a0*/  @!P0 BRA `(.L_x_81) ;  /* 0x0000009400548947 */ /* 0x00cfea0003800000 */
.L_x_217:
[----:B------:R-:W-:Y:S01]  /*63b0*/  R2UR UR7, R94 ;  /* 0x000000005e0772ca */ /* 0x000fe200000e0000 */
[----:B------:R-:W3:Y:S01]  /*63c0*/  LDS.128 R4, [R5+0xe0] ;  /* 0x0000e00005047984 */ /* 0x000ee20000000c00 */
[----:B--2---:R-:W-:Y:S01]  /*63d0*/  VIADD R0, R0, 0x90 ;  /* 0x0000009000007836 */ /* 0x004fe20000000000 */
[----:B------:R-:W-:Y:S04]  /*63e0*/  UISETP.GE.AND UP0, UPT, UR44, 0x1, UPT ;  /* 0x000000012c00788c */ /* 0x000fe8000bf06270 */
[----:B------:R-:W-:Y:S01]  /*63f0*/  PRMT R0, RZ, 0x654, R0 ;  /* 0x00000654ff007816 */ /* 0x000fe20000000000 */
[----:B------:R-:W-:Y:S01]  /*6400*/  @!PT LDS RZ, [RZ] ;  /* 0x00000000fffff984 */ /* 0x000fe20000000800 */
[----:B------:R-:W-:Y:S01]  /*6410*/  @!PT LDS RZ, [RZ] ;  /* 0x00000000fffff984 */ /* 0x000fe20000000800 */
[----:B------:R-:W-:Y:S01]  /*6420*/  @!PT LDS RZ, [RZ] ;  /* 0x00000000fffff984 */ /* 0x000fe20000000800 */
[----:B------:R-:W-:Y:S01]  /*6430*/  @!PT LDS RZ, [RZ] ;  /* 0x00000000fffff984 */ /* 0x000fe20000000800 */
[----:B------:R2:W-:Y:S06]  /*6440*/  MEMBAR.ALL.CTA ;  /* 0x0000000000007992 */ /* 0x0005ec0000008000 */
[----:B--2---:R-:W2:Y:S02]  /*6450*/  FENCE.VIEW.ASYNC.S ;  /* 0x00000000000073c6 */ /* 0x004ea40000000000 */
[----:B--2---:R2:W-:Y:S01]  /*6460*/  SYNCS.ARRIVE.TRANS64.RED.A1T0 RZ, [R0+URZ], RZ ;  /* 0x000000ff00ff79a7 */ /* 0x0045e200081004ff */
[----:B---3--:R-:W-:Y:S11]  /*6470*/  LOP3.LUT P0, RZ, R6, 0x1, RZ, 0xc0, !PT ;  /* 0x0000000106ff7812 */ /* 0x008ff6000780c0ff */
[----:B------:R-:W-:Y:S02]  /*6480*/  @!UPT UIADD3 URZ, UPT, UPT, URZ, URZ, URZ ;  /* 0x000000fffffff290 */ /* 0x000fe4000fffe0ff */
[----:B------:R-:W-:Y:S01]  /*6490*/  VOTEU.ANY UP1, P0 ;  /* 0x0000000000ff7886 */ /* 0x000fe20000020100 */
[----:B------:R-:W-:Y:S01]  /*64a0*/  PLOP3.LUT P0, PT, PT, PT, UP1, 0x80, 0x8 ;  /* 0x000000000008781c */ /* 0x000fe20003f0f018 */
[----:B------:R-:W-:Y:S06]  /*64b0*/  UP2UR UR4, UPR, URZ, 0x2 ;  /* 0x00000002ff047883 */ /* 0x000fec0008000000 */
[----:B------:R-:W-:Y:S06]  /*64c0*/  IMAD.U32 R96, RZ, RZ, UR4 ;  /* 0x00000004ff607e24 */ /* 0x000fec000f8e00ff */
[----:B------:R-:W-:Y:S02]  /*64d0*/  @P0 SHF.R.U32.HI R3, RZ, 0x10, R5 ;  /* 0x00000010ff030819 */ /* 0x000fe40000011605 */
[----:B------:R-:W-:Y:S02]  /*64e0*/  @P0 MOV R8, R4 ;  /* 0x0000000400080202 */ /* 0x000fe40000000f00 */
[----:B------:R-:W-:Y:S02]  /*64f0*/  @P0 R2UR UR4, R3 ;  /* 0x00000000030402ca */ /* 0x000fe400000e0000 */
[----:B------:R-:W-:Y:S02]  /*6500*/  @P0 LOP3.LUT R4, R5, 0xffff, RZ, 0xc0, !PT ;  /* 0x0000ffff05040812 */ /* 0x000fe400078ec0ff */
[----:B------:R-:W-:Y:S02]  /*6510*/  @P0 R2UR UR6, R8 ;  /* 0x00000000080602ca */ /* 0x000fe400000e0000 */
[----:B------:R-:W-:Y:S07]  /*6520*/  @P0 R2UR UR5, R4 ;  /* 0x00000000040502ca */ /* 0x000fee00000e0000 */
[----:B------:R-:W-:Y:S02]  /*6530*/  @UP1 UMOV UR7, UR4 ;  /* 0x0000000400071c82 */ /* 0x000fe40008000000 */
[----:B------:R-:W-:Y:S02]  /*6540*/  IMAD.U32 R94, RZ, RZ, UR7 ;  /* 0x00000007ff5e7e24 */ /* 0x000fe4000f8e00ff */
[----:B------:R-:W-:Y:S02]  /*6550*/  @UP1 UMOV UR39, UR6 ;  /* 0x0000000600271c82 */ /* 0x000fe40008000000 */
[----:B------:R-:W-:Y:S01]  /*6560*/  @UP1 UMOV UR38, UR5 ;  /* 0x0000000500261c82 */ /* 0x000fe20008000000 */
[----:B--2---:R-:W-:Y:S05]  /*6570*/  BRA.U !UP0, `(.L_x_82) ;  /* 0x0000000108d07547 */ /* 0x004fea000b800000 */
[----:B------:R-:W2:Y:S01]  /*6580*/  LDCU UR14, c[0x0][0xd20] ;  /* 0x0001a400ff0e77ac */ /* 0x000ea20008000800 */
[----:B------:R-:W-:Y:S01]  /*6590*/  R2UR UR10, R85 ;  /* 0x00000000550a72ca */ /* 0x000fe200000e0000 */
[----:B-1----:R-:W-:Y:S02]  /*65a0*/  UIMAD.WIDE.U32 UR4, UR57, UR63, URZ ;  /* 0x0000003f390472a5 */ /* 0x002fe4000f8e00ff */
[----:B------:R-:W-:Y:S02]  /*65b0*/  UISETP.NE.AND UP0, UPT, UR62, 0x1, UPT ;  /* 0x000000013e00788c */ /* 0x000fe4000bf05270 */
[----:B------:R-:W-:Y:S02]  /*65c0*/  UIMAD.WIDE.U32 UR8, UR38, UR63, URZ ;  /* 0x0000003f260872a5 */ /* 0x000fe4000f8e00ff */
[----:B------:R-:W-:Y:S02]  /*65d0*/  UISETP.NE.AND UP1, UPT, UR45, 0x1, UPT ;  /* 0x000000012d00788c */ /* 0x000fe4000bf25270 */
[----:B------:R-:W-:Y:S04]  /*65e0*/  UIMAD.WIDE.U32 UR12, UR39, UR60, URZ ;  /* 0x0000003c270c72a5 */ /* 0x000fe8000f8e00ff */
[----:B------:R-:W-:Y:S02]  /*65f0*/  UIMAD.WIDE.U32 UR6, UR10, UR60, URZ ;  /* 0x0000003c0a0672a5 */ /* 0x000fe4000f8e00ff */
[----:B------:R-:W-:Y:S01]  /*6600*/  UISETP.NE.AND UP2, UPT, UR44, 0x1, UPT ;  /* 0x000000012c00788c */ /* 0x000fe2000bf45270 */
[----:B------:R-:W-:Y:S02]  /*6610*/  UMOV UR4, UR5 ;  /* 0x0000000500047c82 */ /* 0x000fe40008000000 */
[----:B--2---:R-:W-:Y:S03]  /*6620*/  USHF.R.U32.HI UR5, URZ, UR14, UR4 ;  /* 0x0000000eff057299 */ /* 0x004fe60008011604 */
[----:B------:R-:W-:Y:S02]  /*6630*/  UMOV UR4, UR7 ;  /* 0x0000000700047c82 */ /* 0x000fe40008000000 */
[----:B------:R-:W-:Y:S02]  /*6640*/  USHF.R.U32.HI UR7, URZ, UR61, UR4 ;  /* 0x0000003dff077299 */ /* 0x000fe40008011604 */
[----:B------:R-:W-:Y:S02]  /*6650*/  USEL UR4, UR57, UR5, !UP0 ;  /* 0x0000000539047287 */ /* 0x000fe4000c000000 */
[----:B------:R-:W-:Y:S01]  /*6660*/  USEL UR7, UR10, UR7, !UP1 ;  /* 0x000000070a077287 */ /* 0x000fe2000c800000 */
[----:B------:R-:W-:Y:S01]  /*6670*/  UMOV UR5, UR9 ;  /* 0x0000000900057c82 */ /* 0x000fe20008000000 */
[----:B------:R-:W-:Y:S02]  /*6680*/  UIMAD.WIDE.U32 UR8, UR4, UR42, URZ ;  /* 0x0000002a040872a5 */ /* 0x000fe4000f8e00ff */
[----:B------:R-:W-:Y:S03]  /*6690*/  USHF.R.U32.HI UR6, URZ, UR14, UR5 ;  /* 0x0000000eff067299 */ /* 0x000fe60008011605 */
[----:B------:R-:W-:Y:S01]  /*66a0*/  UMOV UR5, UR13 ;  /* 0x0000000d00057c82 */ /* 0x000fe20008000000 */
[----:B------:R-:W-:Y:S02]  /*66b0*/  UIMAD.WIDE.U32 UR12, UR7, UR42, URZ ;  /* 0x0000002a070c72a5 */ /* 0x000fe4000f8e00ff */
[----:B------:R-:W-:Y:S02]  /*66c0*/  USEL UR6, UR38, UR6, !UP0 ;  /* 0x0000000626067287 */ /* 0x000fe4000c000000 */
[----:B------:R-:W-:Y:S01]  /*66d0*/  USHF.R.U32.HI UR5, URZ, UR61, UR5 ;  /* 0x0000003dff057299 */ /* 0x000fe20008011605 */
[----:B------:R-:W-:Y:S02]  /*66e0*/  UMOV UR8, UR9 ;  /* 0x0000000900087c82 */ /* 0x000fe40008000000 */
[----:B------:R-:W-:Y:S02]  /*66f0*/  @UP2 USHF.R.U32.HI UR4, URZ, UR43, UR8 ;  /* 0x0000002bff042299 */ /* 0x000fe40008011608 */
[----:B------:R-:W-:Y:S02]  /*6700*/  USEL UR5, UR39, UR5, !UP1 ;  /* 0x0000000527057287 */ /* 0x000fe4000c800000 */
[----:B------:R-:W-:Y:S01]  /*6710*/  UIMAD UR4, UR44, UR4, URZ ;  /* 0x000000042c0472a4 */ /* 0x000fe2000f8e02ff */
[----:B------:R-:W-:Y:S01]  /*6720*/  UMOV UR8, UR13 ;  /* 0x0000000d00087c82 */ /* 0x000fe20008000000 */
[----:B------:R-:W-:Y:S02]  /*6730*/  UIMAD.WIDE.U32 UR12, UR6, UR42, URZ ;  /* 0x0000002a060c72a5 */ /* 0x000fe4000f8e00ff */
[----:B------:R-:W-:Y:S02]  /*6740*/  @UP2 USHF.R.U32.HI UR7, URZ, UR43, UR8 ;  /* 0x0000002bff072299 */ /* 0x000fe40008011608 */
[----:B------:R-:W-:Y:S02]  /*6750*/  UISETP.GE.AND UP0, UPT, UR6, UR4, UPT ;  /* 0x000000040600728c */ /* 0x000fe4000bf06270 */
[----:B------:R-:W-:Y:S01]  /*6760*/  UIMAD UR8, UR44, UR7, URZ ;  /* 0x000000072c0872a4 */ /* 0x000fe2000f8e02ff */
[----:B------:R-:W-:Y:S03]  /*6770*/  UMOV UR4, UR13 ;  /* 0x0000000d00047c82 */ /* 0x000fe60008000000 */
[----:B------:R-:W-:Y:S02]  /*6780*/  UISETP.GE.OR UP0, UPT, UR5, UR8, UP0 ;  /* 0x000000080500728c */ /* 0x000fe40008706670 */
[----:B------:R-:W-:Y:S02]  /*6790*/  USHF.R.U32.HI UR4, URZ, UR43, UR4 ;  /* 0x0000002bff047299 */ /* 0x000fe40008011604 */
[----:B------:R-:W-:Y:S02]  /*67a0*/  UIMAD.WIDE.U32 UR8, UR5, UR42, URZ ;  /* 0x0000002a050872a5 */ /* 0x000fe4000f8e00ff */
[----:B------:R-:W-:Y:S02]  /*67b0*/  USEL UR12, UR6, UR4, !UP2 ;  /* 0x00000004060c7287 */ /* 0x000fe4000d000000 */
[----:B------:R-:W-:Y:S02]  /*67c0*/  UIADD3 UR8, UPT, UPT, -UR5, URZ, URZ ;  /* 0x000000ff05087290 */ /* 0x000fe4000fffe1ff */
[----:B------:R-:W-:Y:S01]  /*67d0*/  UIADD3 UR10, UPT, UPT, -UR12, URZ, URZ ;  /* 0x000000ff0c0a7290 */ /* 0x000fe2000fffe1ff */
[----:B------:R-:W-:Y:S01]  /*67e0*/  @!UP0 UMOV UR4, UR9 ;  /* 0x0000000900048c82 */ /* 0x000fe20008000000 */
[----:B------:R-:W-:Y:S02]  /*67f0*/  UIADD3 UR9, UPT, UPT, -UR6, URZ, URZ ;  /* 0x000000ff06097290 */ /* 0x000fe4000fffe1ff */
[----:B------:R-:W-:Y:S02]  /*6800*/  @!UP0 USHF.R.U32.HI UR4, URZ, UR43, UR4 ;  /* 0x0000002bff048299 */ /* 0x000fe40008011604 */
[----:B------:R-:W-:Y:S02]  /*6810*/  UIMAD UR10, UR44, UR10, UR6 ;  /* 0x0000000a2c0a72a4 */ /* 0x000fe4000f8e0206 */
[----:B------:R-:W-:Y:S04]  /*6820*/  @!UP0 USEL UR4, UR5, UR4, !UP2 ;  /* 0x0000000405048287 */ /* 0x000fe8000d000000 */
[----:B------:R-:W-:Y:S02]  /*6830*/  @!UP0 UIMAD UR10, UR7, UR10, UR4 ;  /* 0x0000000a070a82a4 */ /* 0x000fe4000f8e0204 */
[----:B------:R-:W-:Y:S02]  /*6840*/  @!UP0 UIADD3 UR12, UPT, UPT, UR12, -UR4, URZ ;  /* 0x800000040c0c8290 */ /* 0x000fe4000fffe0ff */
[----:B------:R-:W-:Y:S02]  /*6850*/  UIMAD UR7, UR45, UR8, UR39 ;  /* 0x000000082d0772a4 */ /* 0x000fe4000f8e0227 */
[----:B------:R-:W-:Y:S02]  /*6860*/  @!UP0 UIMAD UR6, UR12, UR44, UR5 ;  /* 0x0000002c0c0682a4 */ /* 0x000fe4000f8e0205 */
[----:B------:R-:W-:Y:S01]  /*6870*/  UIMAD UR4, UR62, UR9, UR38 ;  /* 0x000000093e0472a4 */ /* 0x000fe2000f8e0226 */
[----:B------:R-:W-:Y:S02]  /*6880*/  @!UP0 UMOV UR5, UR10 ;  /* 0x0000000a00058c82 */ /* 0x000fe40008000000 */
[----:B------:R-:W-:Y:S02]  /*6890*/  UIMAD UR39, UR5, UR45, UR7 ;  /* 0x0000002d052772a4 */ /* 0x000fe4000f8e0207 */
[----:B------:R-:W-:Y:S11]  /*68a0*/  UIMAD UR38, UR6, UR62, UR4 ;  /* 0x0000003e062672a4 */ /* 0x000ff6000f8e0204 */
[----:B------:R-:W-:Y:S01]  /*68b0*/  @!UPT UIADD3 URZ, UPT, UPT, URZ, URZ, URZ ;  /* 0x000000fffffff290 */ /* 0x000fe2000fffe0ff */
.L_x_82:
[----:B------:R-:W-:Y:S01]  /*68c0*/  UISETP.NE.AND UP0, UPT, UR41, 0x1, UPT ;  /* 0x000000012900788c */ /* 0x000fe2000bf05270 */
[----:B------:R-:W-:Y:S01]  /*68d0*/  R2UR UR16, R95 ;  /* 0x000000005f1072ca */ /* 0x000fe200000e0000 */
[----:B------:R-:W-:Y:S01]  /*68e0*/  USHF.L.U32 UR49, UR11, 0x7, URZ ;  /* 0x000000070b317899 */ /* 0x000fe200080006ff */
[----:B------:R-:W-:Y:S01]  /*68f0*/  IADD3 R88, PT, PT, R88, 0x1, RZ ;  /* 0x0000000158587810 */ /* 0x000fe20007ffe0ff */
[----:B------:R-:W-:Y:S07]  /*6900*/  USHF.L.U32 UR54, UR25, 0x8, URZ ;  /* 0x0000000819367899 */ /* 0x000fee00080006ff */
[----:B------:R-:W2:Y:S01]  /*6910*/  @!UP0 LDCU.128 UR12, c[0x0][0xd10] ;  /* 0x0001a200ff0c87ac */ /* 0x000ea20008000c00 */
[----:B------:R-:W3:Y:S01]  /*6920*/  @!UP0 LDCU UR5, c[0x0][0xd0c] ;  /* 0x0001a180ff0587ac */ /* 0x000ee20008000800 */
[----:B------:R-:W1:Y:S01]  /*6930*/  @!UP0 LDCU UR10, c[0x0][0xd20] ;  /* 0x0001a400ff0a87ac */ /* 0x000e620008000800 */
[----:B--2---:R-:W-:Y:S02]  /*6940*/  UIMAD.WIDE.U32 UR8, UR39, UR12, URZ ;  /* 0x0000000c270872a5 */ /* 0x004fe4000f8e00ff */
[----:B------:R-:W-:Y:S02]  /*6950*/  UIMAD.WIDE.U32 UR6, UR38, UR15, URZ ;  /* 0x0000000f260672a5 */ /* 0x000fe4000f8e00ff */
[----:B------:R-:W-:Y:S03]  /*6960*/  @!UP0 UISETP.NE.AND UP1, UPT, UR14, 0x1, UPT ;  /* 0x000000010e00888c */ /* 0x000fe6000bf25270 */
[----:B------:R-:W-:Y:S01]  /*6970*/  @!UP0 UMOV UR4, UR9 ;  /* 0x0000000900048c82 */ /* 0x000fe20008000000 */
[----:B---3--:R-:W-:Y:S02]  /*6980*/  @!UP0 UISETP.NE.AND UP2, UPT, UR5, 0x1, UPT ;  /* 0x000000010500888c */ /* 0x008fe4000bf45270 */
[----:B------:R-:W-:Y:S01]  /*6990*/  @!UP0 USHF.R.U32.HI UR4, URZ, UR13, UR4 ;  /* 0x0000000dff048299 */ /* 0x000fe20008011604 */
[----:B------:R-:W-:Y:S02]  /*69a0*/  @!UP0 UMOV UR6, UR7 ;  /* 0x0000000700068c82 */ /* 0x000fe40008000000 */
[----:B-1----:R-:W-:Y:S02]  /*69b0*/  @!UP0 USHF.R.U32.HI UR6, URZ, UR10, UR6 ;  /* 0x0000000aff068299 */ /* 0x002fe40008011606 */
[----:B------:R-:W-:Y:S02]  /*69c0*/  @!UP0 USEL UR7, UR39, UR4, !UP2 ;  /* 0x0000000427078287 */ /* 0x000fe4000d000000 */
[----:B------:R-:W-:Y:S04]  /*69d0*/  @!UP0 USEL UR6, UR38, UR6, !UP1 ;  /* 0x0000000626068287 */ /* 0x000fe8000c800000 */
[----:B------:R-:W-:Y:S02]  /*69e0*/  @!UP0 UIADD3 UR4, UPT, UPT, -UR7, UR6, URZ ;  /* 0x0000000607048290 */ /* 0x000fe4000fffe1ff */
[----:B------:R-:W-:Y:S02]  /*69f0*/  @!UP0 UIADD3 UR6, UPT, UPT, UR7, -UR6, URZ ;  /* 0x8000000607068290 */ /* 0x000fe4000fffe0ff */
[----:B------:R-:W-:Y:S02]  /*6a00*/  @!UP0 UIMAD UR39, UR4, UR5, UR39 ;  /* 0x00000005042782a4 */ /* 0x000fe4000f8e0227 */
[----:B------:R-:W-:Y:S02]  /*6a10*/  @!UP0 UIMAD UR38, UR6, UR14, UR38 ;  /* 0x0000000e062682a4 */ /* 0x000fe4000f8e0226 */
[----:B------:R-:W-:Y:S09]  /*6a20*/  ULOP3.LUT UP0, URZ, UR16, 0x1f0, URZ, 0xc0, !UPT ;  /* 0x000001f010ff7892 */ /* 0x000ff2000f80c0ff */
[----:B------:R-:W-:Y:S05]  /*6a30*/  BRA.U !UP0, `(.L_x_83) ;  /* 0x00000001087c7547 */ /* 0x000fea000b800000 */
[----:B------:R-:W1:Y:S01]  /*6a40*/  LDCU.64 UR8, c[0x4][0x80] ;  /* 0x01001000ff0877ac */ /* 0x000e620008000a00 */
[----:B------:R-:W-:Y:S01]  /*6a50*/  MOV R16, 0x0 ;  /* 0x0000000000107802 */ /* 0x000fe20000000f00 */
[----:B------:R-:W-:Y:S02]  /*6a60*/  HFMA2 R12, -RZ, RZ, 0, 5.9604644775390625e-08 ;  /* 0x00000001ff0c7431 */ /* 0x000fe400000001ff */
[----:B------:R-:W-:Y:S01]  /*6a70*/  IMAD.MOV.U32 R8, RZ, RZ, 0x70 ;  /* 0x00000070ff087424 */ /* 0x000fe200078e00ff */
[----:B------:R2:W3:Y:S01]  /*6a80*/  LDC.64 R14, c[0x4][R16] ;  /* 0x01000000100e7b82 */ /* 0x0004e20000000a00 */
[----:B------:R-:W4:Y:S01]  /*6a90*/  LDCU.64 UR6, c[0x4][0x88] ;  /* 0x01001100ff0677ac */ /* 0x000f220008000a00 */
[----:B------:R-:W-:Y:S01]  /*6aa0*/  IMAD.MOV.U32 R13, RZ, RZ, RZ ;  /* 0x000000ffff0d7224 */ /* 0x000fe200078e00ff */
[----:B------:R-:W2:Y:S01]  /*6ab0*/  LDCU.64 UR4, c[0x4][0x8] ;  /* 0x01000100ff0477ac */ /* 0x000ea20008000a00 */
[----:B-1----:R-:W-:Y:S01]  /*6ac0*/  MOV R5, UR9 ;  /* 0x0000000900057c02 */ /* 0x002fe20008000f00 */
[----:B------:R-:W-:Y:S01]  /*6ad0*/  IMAD.U32 R4, RZ, RZ, UR8 ;  /* 0x00000008ff047e24 */ /* 0x000fe2000f8e00ff */
[----:B----4-:R-:W-:Y:S01]  /*6ae0*/  MOV R7, UR7 ;  /* 0x0000000700077c02 */ /* 0x010fe20008000f00 */
[----:B------:R-:W-:Y:S01]  /*6af0*/  IMAD.U32 R6, RZ, RZ, UR6 ;  /* 0x00000006ff067e24 */ /* 0x000fe2000f8e00ff */
[----:B--2---:R-:W-:Y:S01]  /*6b00*/  MOV R11, UR5 ;  /* 0x00000005000b7c02 */ /* 0x004fe20008000f00 */
[----:B------:R-:W-:Y:S02]  /*6b10*/  IMAD.U32 R10, RZ, RZ, UR4 ;  /* 0x00000004ff0a7e24 */ /* 0x000fe4000f8e00ff */
[----:B------:R-:W-:Y:S07]  /*6b20*/  LEPC R20, `(.L_x_84) ;  /* 0x000000001014794e */ /* 0x000fee0000000000 */
[----:B---3-5:R-:W-:Y:S05]  /*6b30*/  CALL.ABS.NOINC R14 ;  /* 0x000000000e007343 */ /* 0x028fea0003c00000 */
.L_x_84:
[----:B------:R-:W1:Y:S01]  /*6b40*/  LDCU.64 UR8, c[0x4][0x80] ;  /* 0x01001000ff0877ac */ /* 0x000e620008000a00 */
[----:B------:R-:W2:Y:S01]  /*6b50*/  LDC.64 R16, c[0x4][R16] ;  /* 0x0100000010107b82 */ /* 0x000ea20000000a00 */
[----:B------:R-:W-:Y:S02]  /*6b60*/  HFMA2 R12, -RZ, RZ, 0, 5.9604644775390625e-08 ;  /* 0x00000001ff0c7431 */ /* 0x000fe400000001ff */
[----:B------:R-:W-:Y:S02]  /*6b70*/  IMAD.MOV.U32 R8, RZ, RZ, 0x70 ;  /* 0x00000070ff087424 */ /* 0x000fe400078e00ff */
[----:B------:R-:W-:Y:S01]  /*6b80*/  IMAD.MOV.U32 R13, RZ, RZ, RZ ;  /* 0x000000ffff0d7224 */ /* 0x000fe200078e00ff */
[----:B------:R-:W3:Y:S01]  /*6b90*/  LDCU.64 UR6, c[0x4][0x88] ;  /* 0x01001100ff0677ac */ /* 0x000ee20008000a00 */
[----:B------:R-:W4:Y:S01]  /*6ba0*/  LDCU.64 UR4, c[0x4][0x8] ;  /* 0x01000100ff0477ac */ /* 0x000f220008000a00 */
[----:B-1----:R-:W-:Y:S02]  /*6bb0*/  MOV R4, UR8 ;  /* 0x0000000800047c02 */ /* 0x002fe40008000f00 */
[----:B------:R-:W-:Y:S02]  /*6bc0*/  MOV R5, UR9 ;  /* 0x0000000900057c02 */ /* 0x000fe40008000f00 */
[----:B---3--:R-:W-:Y:S01]  /*6bd0*/  MOV R7, UR7 ;  /* 0x0000000700077c02 */ /* 0x008fe20008000f00 */
[----:B------:R-:W-:Y:S01]  /*6be0*/  IMAD.U32 R6, RZ, RZ, UR6 ;  /* 0x00000006ff067e24 */ /* 0x000fe2000f8e00ff */
[----:B----4-:R-:W-:Y:S01]  /*6bf0*/  MOV R11, UR5 ;  /* 0x00000005000b7c02 */ /* 0x010fe20008000f00 */
[----:B------:R-:W-:Y:S02]  /*6c00*/  IMAD.U32 R10, RZ, RZ, UR4 ;  /* 0x00000004ff0a7e24 */ /* 0x000fe4000f8e00ff */
[----:B------:R-:W-:Y:S07]  /*6c10*/  LEPC R20, `(.L_x_83) ;  /* 0x000000001014794e */ /* 0x000fee0000000000 */
[----:B--2---:R-:W-:Y:S05]  /*6c20*/  CALL.ABS.NOINC R16 ;  /* 0x0000000010007343 */ /* 0x004fea0003c00000 */
.L_x_83:
[----:B------:R-:W-:Y:S02]  /*6c30*/  R2UR UR8, R86 ;  /* 0x00000000560872ca */ /* 0x000fe400000e0000 */
[----:B------:R-:W-:Y:S02]  /*6c40*/  R2UR UR7, R84 ;  /* 0x00000000540772ca */ /* 0x000fe400000e0000 */
[----:B------:R-:W-:Y:S02]  /*6c50*/  R2UR UR6, R83 ;  /* 0x00000000530672ca */ /* 0x000fe400000e0000 */
[----:B------:R-:W-:Y:S02]  /*6c60*/  R2UR UR5, R82 ;  /* 0x00000000520572ca */ /* 0x000fe400000e0000 */
[----:B------:R-:W-:Y:S02]  /*6c70*/  R2UR UR4, R81 ;  /* 0x00000000510472ca */ /* 0x000fe400000e0000 */
[----:B------:R-:W-:Y:S03]  /*6c80*/  ISETP.NE.U32.AND P4, PT, R76, RZ, PT ;  /* 0x000000ff4c00720c */ /* 0x000fe60003f85070 */
[----:B------:R-:W-:Y:S01]  /*6c90*/  UISETP.NE.AND UP2, UPT, UR8, URZ, UPT ;  /* 0x000000ff0800728c */ /* 0x000fe2000bf45270 */
[----:B------:R-:W-:Y:S01]  /*6ca0*/  ISETP.NE.AND.EX P4, PT, R77, RZ, PT, P4 ;  /* 0x000000ff4d00720c */ /* 0x000fe20003f85340 */
[----:B------:R-:W-:Y:S04]  /*6cb0*/  UISETP.NE.U32.AND UP0, UPT, UR7, URZ, UPT ;  /* 0x000000ff0700728c */ /* 0x000fe8000bf05070 */
[----:B------:R-:W-:Y:S01]  /*6cc0*/  ISETP.NE.U32.AND P2, PT, RZ, UR5, PT ;  /* 0x00000005ff007c0c */ /* 0x000fe2000bf45070 */
[----:B------:R-:W-:Y:S01]  /*6cd0*/  UISETP.NE.AND.EX UP1, UPT, UR6, URZ, UPT, UP0 ;  /* 0x000000ff0600728c */ /* 0x000fe2000bf25300 */
[----:B------:R-:W-:Y:S01]  /*6ce0*/  PLOP3.LUT P1, PT, PT, PT, UP2, 0x80, 0x8 ;  /* 0x000000000008781c */ /* 0x000fe20003f2f028 */
[----:B------:R-:W-:Y:S01]  /*6cf0*/  UPLOP3.LUT UP0, UPT, UPT, UPT, UPT, 0x40, 0x4 ;  /* 0x000000000004789c */ /* 0x000fe20003f0e870 */
[----:B------:R-:W-:Y:S01]  /*6d00*/  ISETP.NE.AND.EX P2, PT, RZ, UR4, PT, P2 ;  /* 0x00000004ff007c0c */ /* 0x000fe2000bf45320 */
[----:B------:R-:W-:Y:S06]  /*6d10*/  @UP2 UPLOP3.LUT UP0, UPT, UPT, UPT, UP1, 0x80, 0x8 ;  /* 0x000000000008289c */ /* 0x000fec0003f0f010 */
[----:B------:R-:W-:Y:S01]  /*6d20*/  PLOP3.LUT P0, PT, PT, PT, UP0, 0x80, 0x8 ;  /* 0x000000000008781c */ /* 0x000fe20003f0f008 */
[----:B------:R-:W-:Y:S01]  /*6d30*/  @!UPT UIADD3 URZ, UPT, UPT, URZ, URZ, URZ ;  /* 0x000000fffffff290 */ /* 0x000fe2000fffe0ff */
[----:B------:R-:W-:Y:S11]  /*6d40*/  BRA.U !UP1, `(.L_x_85) ;  /* 0x0000000109487547 */ /* 0x000ff6000b800000 */
[----:B------:R-:W1:Y:S01]  /*6d50*/  LDCU.64 UR8, c[0x0][0x358] ;  /* 0x00006b00ff0877ac */ /* 0x000e620008000a00 */
[----:B------:R-:W-:Y:S01]  /*6d60*/  R2UR UR5, R82 ;  /* 0x00000000520572ca */ /* 0x000fe200000e0000 */
[----:B------:R-:W-:Y:S01]  /*6d70*/  IMAD.MOV.U32 R79, RZ, RZ, 0x1 ;  /* 0x00000001ff4f7424 */ /* 0x000fe200078e00ff */
[----:B------:R-:W-:Y:S01]  /*6d80*/  R2UR UR4, R81 ;  /* 0x00000000510472ca */ /* 0x000fe200000e0000 */
[----:B------:R-:W-:Y:S01]  /*6d90*/  IMAD.MOV.U32 R0, RZ, RZ, 0x1 ;  /* 0x00000001ff007424 */ /* 0x000fe200078e00ff */
[----:B------:R-:W-:Y:S09]  /*6da0*/  R2UR UR6, R84 ;  /* 0x00000000540672ca */ /* 0x000ff200000e0000 */
[----:B------:R-:W-:Y:S04]  /*6db0*/  UISETP.NE.U32.AND UP0, UPT, UR5, URZ, UPT ;  /* 0x000000ff0500728c */ /* 0x000fe8000bf05070 */
[----:B------:R-:W-:Y:S06]  /*6dc0*/  UISETP.NE.AND.EX UP0, UPT, UR4, URZ, UPT, UP0 ;  /* 0x000000ff0400728c */ /* 0x000fec000bf05300 */
[----:B------:R-:W-:Y:S05]  /*6dd0*/  PLOP3.LUT P3, PT, PT, PT, UP0, 0x80, 0x8 ;  /* 0x000000000008781c */ /* 0x000fea0003f6f008 */
[----:B------:R-:W2:Y:S01]  /*6de0*/  @UP0 LDCU.64 UR4, c[0x0][0xa88] ;  /* 0x00015100ff0407ac */ /* 0x000ea20008000a00 */
[----:B------:R-:W-:Y:S07]  /*6df0*/  @UP0 UIMAD UR6, UR36, UR6, URZ ;  /* 0x00000006240602a4 */ /* 0x000fee000f8e02ff */
[----:B------:R-:W-:Y:S01]  /*6e00*/  @!P3 PRMT R79, R0, 0x7610, R79 ;  /* 0x00007610004fb816 */ /* 0x000fe2000000004f */
[----:B--2---:R-:W-:Y:S06]  /*6e10*/  @UP0 UIMAD.WIDE UR4, UR6, 0x4, UR4 ;  /* 0x00000004060408a5 */ /* 0x004fec000f8e0204 */
[----:B------:R-:W-:Y:S02]  /*6e20*/  IMAD.U32 R4, RZ, RZ, UR4 ;  /* 0x00000004ff047e24 */ /* 0x000fe4000f8e00ff */
[----:B------:R-:W-:Y:S03]  /*6e30*/  IMAD.U32 R5, RZ, RZ, UR5 ;  /* 0x00000005ff057e24 */ /* 0x000fe6000f8e00ff */
[----:B------:R-:W2:Y:S02]  /*6e40*/  @!UP0 LDCU UR4, c[0x0][0xa80] ;  /* 0x00015000ff0487ac */ /* 0x000ea40008000800 */
[----:B-1---5:R1:W5:Y:S02]  /*6e50*/  @P3 LDG.E R41, desc[UR8][R4.64] ;  /* 0x0000000804293981 */ /* 0x022364000c1e1900 */
[----:B-12---:R-:W-:Y:S02]  /*6e60*/  @!P3 IMAD.U32 R41, RZ, RZ, UR4 ;  /* 0x00000004ff29be24 */ /* 0x006fe4000f8e00ff */
.L_x_85:
[----:B------:R-:W-:Y:S05]  /*6e70*/  @!P4 BRA `(.L_x_86) ;  /* 0x000000000024c947 */ /* 0x000fea0003800000 */
[----:B----4-:R-:W-:Y:S01]  /*6e80*/  ISETP.NE.U32.AND P3, PT, R74, RZ, PT ;  /* 0x000000ff4a00720c */ /* 0x010fe20003f65070 */
[----:B------:R-:W1:Y:S03]  /*6e90*/  LDCU.64 UR4, c[0x0][0x358] ;  /* 0x00006b00ff0477ac */ /* 0x000e660008000a00 */
[----:B------:R-:W-:Y:S11]  /*6ea0*/  ISETP.NE.AND.EX P3, PT, R75, RZ, PT, P3 ;  /* 0x000000ff4b00720c */ /* 0x000ff60003f65330 */
[----:B------:R-:W-:Y:S02]  /*6eb0*/  @!UPT UIADD3 URZ, UPT, UPT, URZ, URZ, URZ ;  /* 0x000000fffffff290 */ /* 0x000fe4000fffe0ff */
[----:B------:R-:W2:Y:S01]  /*6ec0*/  @P3 LDC.64 R4, c[0x0][0xaa8] ;  /* 0x0002aa00ff043b82 */ /* 0x000ea20000000a00 */
[----:B------:R-:W-:Y:S04]  /*6ed0*/  @P3 IMAD R0, R76, UR36, RZ ;  /* 0x000000244c003c24 */ /* 0x000fe8000f8e02ff */
[----:B--2---:R-:W-:Y:S05]  /*6ee0*/  @P3 IMAD.WIDE R4, R0, 0x4, R4 ;  /* 0x0000000400043825 */ /* 0x004fea00078e0204 */
[----:B-1---5:R1:W5:Y:S02]  /*6ef0*/  @P3 LDG.E R36, desc[UR4][R4.64] ;  /* 0x0000000404243981 */ /* 0x022364000c1e1900 */
[----:B-1----:R-:W2:Y:S02]  /*6f00*/  @!P3 LDC R36, c[0x0][0xaa0] ;  /* 0x0002a800ff24bb82 */ /* 0x002ea40000000800 */
.L_x_86:
[----:B-----5:R-:W-:Y:S01]  /*6f10*/  FSETP.NEU.AND P3, PT, R41, RZ, PT ;  /* 0x000000ff2900720b */ /* 0x020fe20003f6d000 */
[----:B------:R-:W-:Y:S01]  /*6f20*/  ULOP3.LUT UR4, UR56, 0x1, URZ, 0x3c, !UPT ;  /* 0x0000000138047892 */ /* 0x000fe2000f8e3cff */
[----:B------:R-:W-:Y:S01]  /*6f30*/  SEL R6, RZ, 0xffffffff, P2 ;  /* 0xffffffffff067807 */ /* 0x000fe20001000000 */
[----:B------:R-:W-:Y:S01]  /*6f40*/  IMAD.U32 R104, RZ, RZ, UR52 ;  /* 0x00000034ff687e24 */ /* 0x000fe2000f8e00ff */
[C---:B------:R-:W-:Y:S01]  /*6f50*/  @P1 LOP3.LUT P2, RZ, R79.reuse, 0xff, RZ, 0xc0, !PT ;  /* 0x000000ff4fff1812 */ /* 0x040fe2000784c0ff */
[----:B------:R-:W-:Y:S01]  /*6f60*/  IMAD.SHL.U32 R99, R90, 0x4, RZ ;  /* 0x000000045a637824 */ /* 0x000fe200078e00ff */
[----:B------:R-:W-:Y:S01]  /*6f70*/  @P1 SEL R5, RZ, 0xffffffff, P3 ;  /* 0xffffffffff051807 */ /* 0x000fe20001800000 */
[----:B------:R-:W-:Y:S01]  /*6f80*/  IMAD.U32 R102, RZ, RZ, UR4 ;  /* 0x00000004ff667e24 */ /* 0x000fe2000f8e00ff */
[----:B------:R-:W-:Y:S01]  /*6f90*/  LOP3.LUT P4, R87, R79, 0xff, RZ, 0xc0, !PT ;  /* 0x000000ff4f577812 */ /* 0x000fe2000788c0ff */
[----:B------:R-:W-:Y:S01]  /*6fa0*/  IMAD.SHL.U32 R104, R104, 0x4000, RZ ;  /* 0x0000400068687824 */ /* 0x000fe200078e00ff */
[----:B------:R-:W-:Y:S01]  /*6fb0*/  @P0 SEL R5, R6, R5, !P2 ;  /* 0x0000000506050207 */ /* 0x000fe20005000000 */
[----:B------:R-:W-:Y:S01]  /*6fc0*/  IMAD.U32 R3, RZ, RZ, UR37 ;  /* 0x00000025ff037e24 */ /* 0x000fe2000f8e00ff */
[----:B------:R-:W-:Y:S01]  /*6fd0*/  PLOP3.LUT P0, PT, PT, PT, UP1, 0x80, 0x8 ;  /* 0x000000000008781c */ /* 0x000fe20003f0f018 */
[----:B------:R-:W-:Y:S01]  /*6fe0*/  IMAD.IADD R107, R91, 0x1, R104 ;  /* 0x000000015b6b7824 */ /* 0x000fe200078e0268 */
[----:B------:R-:W-:Y:S01]  /*6ff0*/  @P1 LOP3.LUT R5, R5, 0x1, RZ, 0xc0, !PT ;  /* 0x0000000105051812 */ /* 0x000fe200078ec0ff */
[----:B------:R-:W-:Y:S01]  /*7000*/  IMAD.SHL.U32 R98, R92, 0x4, RZ ;  /* 0x000000045c627824 */ /* 0x000fe200078e00ff */
[----:B------:R-:W-:Y:S01]  /*7010*/  BSSY B1, `(.L_x_87) ;  /* 0x000006a000017945 */ /* 0x000fe20003800000 */
[----:B------:R-:W-:Y:S01]  /*7020*/  IMAD.IADD R105, R107, 0x1, R99 ;  /* 0x000000016b697824 */ /* 0x000fe200078e0263 */
[----:B------:R-:W-:Y:S01]  /*7030*/  ISETP.NE.U32.OR P5, PT, R5, 0x1, !P1 ;  /* 0x000000010500780c */ /* 0x000fe20004fa5470 */
[----:B------:R-:W-:Y:S01]  /*7040*/  IMAD.U32 R5, RZ, RZ, UR52 ;  /* 0x00000034ff057e24 */ /* 0x000fe2000f8e00ff */
[----:B------:R-:W-:Y:S01]  /*7050*/  CS2R R70, SRZ ;  /* 0x0000000000467805 */ /* 0x000fe2000001ff00 */
[----:B------:R-:W-:Y:S01]  /*7060*/  IMAD.MOV.U32 R101, RZ, RZ, 0x1 ;  /* 0x00000001ff657424 */ /* 0x000fe200078e00ff */
[----:B------:R-:W-:Y:S01]  /*7070*/  P2R R97, PR, RZ, 0x20 ;  /* 0x00000020ff617803 */ /* 0x000fe20000000000 */
[----:B------:R-:W-:Y:S01]  /*7080*/  IMAD.MOV.U32 R72, RZ, RZ, RZ ;  /* 0x000000ffff487224 */ /* 0x000fe200078e00ff */
[----:B------:R-:W-:Y:S01]  /*7090*/  LEA R4, R5, UR47, 0x3 ;  /* 0x0000002f05047c11 */ /* 0x000fe2000f8e18ff */
[----:B------:R-:W-:Y:S01]  /*70a0*/  IMAD.U32 R5, RZ, RZ, UR37 ;  /* 0x00000025ff057e24 */ /* 0x000fe2000f8e00ff */
[----:B------:R-:W-:Y:S02]  /*70b0*/  CS2R R68, SRZ ;  /* 0x0000000000447805 */ /* 0x000fe4000001ff00 */
[----:B------:R-:W-:Y:S02]  /*70c0*/  CS2R R66, SRZ ;  /* 0x0000000000427805 */ /* 0x000fe4000001ff00 */
[----:B------:R-:W-:Y:S02]  /*70d0*/  CS2R R64, SRZ ;  /* 0x0000000000407805 */ /* 0x000fe4000001ff00 */
[----:B------:R-:W-:Y:S02]  /*70e0*/  CS2R R62, SRZ ;  /* 0x00000000003e7805 */ /* 0x000fe4000001ff00 */
[----:B------:R-:W-:Y:S02]  /*70f0*/  SHF.L.U32 R0, R5, 0x1f, RZ ;  /* 0x0000001f05007819 */ /* 0x000fe400000006ff */
[----:B------:R-:W-:Y:S02]  /*7100*/  CS2R R60, SRZ ;  /* 0x00000000003c7805 */ /* 0x000fe4000001ff00 */
[----:B------:R-:W-:Y:S02]  /*7110*/  @P5 SHF.L.U32 R7, R102, 0x1f, RZ ;  /* 0x0000001f66075819 */ /* 0x000fe400000006ff */
[----:B------:R-:W-:Y:S02]  /*7120*/  CS2R R58, SRZ ;  /* 0x00000000003a7805 */ /* 0x000fe4000001ff00 */
[----:B------:R-:W-:Y:S02]  /*7130*/  SEL R5, RZ, 0xffffffff, P3 ;  /* 0xffffffffff057807 */ /* 0x000fe40001800000 */
[----:B------:R-:W-:Y:S01]  /*7140*/  CS2R R56, SRZ ;  /* 0x0000000000387805 */ /* 0x000fe2000001ff00 */
[----:B------:R-:W1:Y:S01]  /*7150*/  @P5 SYNCS.PHASECHK.TRANS64.TRYWAIT P2, [R4+URZ+0x40], R7 ;  /* 0x00004007040055a7 */ /* 0x000e6200080411ff */
[----:B------:R-:W-:Y:S02]  /*7160*/  CS2R R54, SRZ ;  /* 0x0000000000367805 */ /* 0x000fe4000001ff00 */
[----:B------:R-:W-:Y:S02]  /*7170*/  @P0 SEL R5, R6, R5, !P4 ;  /* 0x0000000506050207 */ /* 0x000fe40006000000 */
[----:B------:R-:W-:Y:S02]  /*7180*/  CS2R R52, SRZ ;  /* 0x0000000000347805 */ /* 0x000fe4000001ff00 */
[----:B------:R-:W-:Y:S02]  /*7190*/  ISETP.NE.AND P0, PT, RZ, UR37, PT ;  /* 0x00000025ff007c0c */ /* 0x000fe4000bf05270 */
[----:B------:R-:W-:Y:S02]  /*71a0*/  CS2R R50, SRZ ;  /* 0x0000000000327805 */ /* 0x000fe4000001ff00 */
[----:B------:R-:W-:Y:S02]  /*71b0*/  LOP3.LUT R5, R5, 0x1, RZ, 0xc0, !PT ;  /* 0x0000000105057812 */ /* 0x000fe400078ec0ff */
[----:B------:R-:W-:Y:S02]  /*71c0*/  CS2R R48, SRZ ;  /* 0x0000000000307805 */ /* 0x000fe4000001ff00 */
[----:B------:R-:W-:Y:S02]  /*71d0*/  CS2R R46, SRZ ;  /* 0x00000000002e7805 */ /* 0x000fe4000001ff00 */
[----:B------:R-:W-:Y:S02]  /*71e0*/  CS2R R44, SRZ ;  /* 0x00000000002c7805 */ /* 0x000fe4000001ff00 */
[----:B------:R-:W-:Y:S02]  /*71f0*/  ISETP.NE.U32.AND P3, PT, R5, 0x1, PT ;  /* 0x000000010500780c */ /* 0x000fe40003f65070 */
[----:B------:R-:W-:Y:S01]  /*7200*/  CS2R R42, SRZ ;  /* 0x00000000002a7805 */ /* 0x000fe2000001ff00 */
[----:B------:R-:W-:Y:S01]  /*7210*/  IMAD.MOV.U32 R40, RZ, RZ, RZ ;  /* 0x000000ffff287224 */ /* 0x000fe200078e00ff */
[----:B------:R-:W-:Y:S01]  /*7220*/  SEL R38, RZ, 0xe0, P0 ;  /* 0x000000e0ff267807 */ /* 0x000fe20000000000 */
[----:B------:R-:W-:Y:S01]  /*7230*/  IMAD.U32 R100, RZ, RZ, UR52 ;  /* 0x00000034ff647e24 */ /* 0x000fe2000f8e00ff */
[----:B------:R-:W-:Y:S01]  /*7240*/  P2R R103, PR, RZ, 0x8 ;  /* 0x00000008ff677803 */ /* 0x000fe20000000000 */
[----:B------:R3:W2:Y:S01]  /*7250*/  SYNCS.PHASECHK.TRANS64.TRYWAIT P1, [UR47+0xa0], R0 ;  /* 0x0000a000ff0075a7 */ /* 0x0006a2000802112f */
[----:B------:R-:W-:Y:S02]  /*7260*/  IMAD R37, R3, 0xe0, R2 ;  /* 0x000000e003257824 */ /* 0x000fe400078e0202 */
[----:B------:R-:W-:Y:S02]  /*7270*/  IMAD.IADD R108, R107, 0x1, R98 ;  /* 0x000000016b6c7824 */ /* 0x000fe400078e0262 */
[----:B------:R-:W-:Y:S01]  /*7280*/  IMAD.IADD R106, R98, 0x1, R105 ;  /* 0x00000001626a7824 */ /* 0x000fe200078e0269 */
[----:B-1----:R-:W-:Y:S01]  /*7290*/  @P5 SEL R101, RZ, 0x1, !P2 ;  /* 0x00000001ff655807 */ /* 0x002fe20005000000 */
[----:B---3--:R-:W-:Y:S06]  /*72a0*/  @!P5 BRA `(.L_x_88) ;  /* 0x000000040000d947 */ /* 0x008fec0003800000 */
[----:B------:R-:W-:Y:S01]  /*72b0*/  HFMA2 R42, -RZ, RZ, 0, 0 ;  /* 0x00000000ff2a7431 */ /* 0x000fe200000001ff */
[----:B------:R-:W-:Y:S01]  /*72c0*/  ISETP.NE.AND P0, PT, R101, RZ, PT ;  /* 0x000000ff6500720c */ /* 0x000fe20003f05270 */
[----:B------:R-:W-:Y:S01]  /*72d0*/  IMAD.MOV.U32 R40, RZ, RZ, RZ ;  /* 0x000000ffff287224 */ /* 0x000fe200078e00ff */
[----:B------:R-:W-:Y:S11]  /*72e0*/  BSSY B0, `(.L_x_89) ;  /* 0x0000005000007945 */ /* 0x000ff60003800000 */
[----:B------:R-:W-:Y:S05]  /*72f0*/  @P0 BRA `(.L_x_90) ;  /* 0x00000000000c0947 */ /* 0x000fea0003800000 */
[----:B------:R-:W-:Y:S04]  /*7300*/  SHF.L.U32 R3, R102, 0x1f, RZ ;  /* 0x0000001f66037819 */ /* 0x000fe800000006ff */
[----:B------:R-:W1:Y:S02]  /*7310*/  SYNCS.PHASECHK.TRANS64.TRYWAIT P0, [R4+URZ+0x40], R3 ;  /* 0x00004003040075a7 */ /* 0x000e6400080011ff */
[----:B-1----:R-:W-:Y:S05]  /*7320*/  @!P0 BRA `(.L_x_91) ;  /* 0x0000008400888947 */ /* 0x002fea0003800000 */
.L_x_90:
[----:B------:R-:W-:Y:S05]  /*7330*/  BSYNC B0 ;  /* 0x0000000000007941 */ /* 0x000fea0003800000 */
.L_x_89:
[----:B------:R-:W-:Y:S01]  /*7340*/  ISETP.NE.AND P0, PT, R103, RZ, PT ;  /* 0x000000ff6700720c */ /* 0x000fe20003f05270 */
[----:B------:R-:W-:Y:S01]  /*7350*/  IMAD.MOV.U32 R43, RZ, RZ, RZ ;  /* 0x000000ffff2b7224 */ /* 0x000fe200078e00ff */
[----:B------:R-:W-:Y:S02]  /*7360*/  CS2R R44, SRZ ;  /* 0x00000000002c7805 */ /* 0x000fe4000001ff00 */
        /* <DEDUP_REMOVED lines=9> */
[----:B------:R-:W-:Y:S01]  /*7400*/  CS2R R64, SRZ ;  /* 0x0000000000407805 */ /* 0x000fe2000001ff00 */
[----:B------:R3:W1:Y:S01]  /*7410*/  @P0 LDS R40, [R107] ;  /* 0x000000006b280984 */ /* 0x0006620000000800 */
[----:B------:R-:W-:Y:S02]  /*7420*/  CS2R R66, SRZ ;  /* 0x0000000000427805 */ /* 0x000fe4000001ff00 */
[----:B------:R-:W-:Y:S02]  /*7430*/  CS2R R68, SRZ ;  /* 0x0000000000447805 */ /* 0x000fe4000001ff00 */
[----:B------:R-:W-:Y:S01]  /*7440*/  CS2R R70, SRZ ;  /* 0x0000000000467805 */ /* 0x000fe2000001ff00 */
[----:B------:R3:W1:Y:S01]  /*7450*/  @P0 LDS R42, [R108] ;  /* 0x000000006c2a0984 */ /* 0x0006620000000800 */
[----:B------:R-:W-:Y:S01]  /*7460*/  IMAD.MOV.U32 R72, RZ, RZ, RZ ;  /* 0x000000ffff487224 */ /* 0x000fe200078e00ff */
[----:B------:R-:W-:Y:S02]  /*7470*/  UIADD3 UR4, UPT, UPT, UR52, 0x1, URZ ;  /* 0x0000000134047890 */ /* 0x000fe4000fffe0ff */
[----:B------:R3:W1:Y:S02]  /*7480*/  @P0 LDS R43, [R105] ;  /* 0x00000000692b0984 */ /* 0x0006640000000800 */
[----:B------:R-:W-:Y:S02]  /*7490*/  UISETP.NE.AND UP0, UPT, UR4, 0x3, UPT ;  /* 0x000000030400788c */ /* 0x000fe4000bf05270 */
[----:B------:R3:W1:Y:S02]  /*74a0*/  @P0 LDS R44, [R106] ;  /* 0x000000006a2c0984 */ /* 0x0006640000000800 */
[----:B------:R-:W-:Y:S02]  /*74b0*/  USEL UR5, URZ, 0x1, UP0 ;  /* 0x00000001ff057887 */ /* 0x000fe40008000000 */
[----:B------:R3:W1:Y:S01]  /*74c0*/  @P0 LDS R45, [R107+0x200] ;  /* 0x000200006b2d0984 */ /* 0x0006620000000800 */
[----:B------:R-:W-:Y:S03]  /*74d0*/  USEL UR4, UR4, URZ, UP0 ;  /* 0x000000ff04047287 */ /* 0x000fe60008000000 */
[----:B------:R3:W1:Y:S01]  /*74e0*/  @P0 LDS R46, [R108+0x200] ;  /* 0x000200006c2e0984 */ /* 0x0006620000000800 */
[----:B------:R-:W-:Y:S02]  /*74f0*/  LOP3.LUT R102, R102, UR5, RZ, 0x3c, !PT ;  /* 0x0000000566667c12 */ /* 0x000fe4000f8e3cff */
[----:B------:R-:W-:Y:S01]  /*7500*/  IMAD.U32 R100, RZ, RZ, UR4 ;  /* 0x00000004ff647e24 */ /* 0x000fe2000f8e00ff */
[----:B------:R3:W1:Y:S04]  /*7510*/  @P0 LDS R47, [R105+0x200] ;  /* 0x00020000692f0984 */ /* 0x0006680000000800 */
        /* <DEDUP_REMOVED lines=24> */
[----:B------:R3:W1:Y:S02]  /*76a0*/  @P0 LDS R72, [R106+0xe00] ;  /* 0x000e00006a480984 */ /* 0x0006640000000800 */
.L_x_88:
[----:B------:R-:W-:Y:S05]  /*76b0*/  BSYNC B1 ;  /* 0x0000000000017941 */ /* 0x000fea0003800000 */
.L_x_87:
[----:B------:R-:W-:Y:S05]  /*76c0*/  IMAD.IADD R39, R37, 0x1, R38 ;  /* 0x0000000125277824 */ /* 0x000fea00078e0226 */
[----:B-1----:R-:W-:Y:S04]  /*76d0*/  SHF.R.U32.HI R3, RZ, 0x15, R39 ;  /* 0x00000015ff037819 */ /* 0x002fe80000011627 */
[----:B------:R-:W-:Y:S01]  /*76e0*/  LOP3.LUT P0, RZ, R3, 0x3, R80, 0x48, !PT ;  /* 0x0000000303ff7812 */ /* 0x000fe20007804850 */
[----:B------:R-:W-:Y:S01]  /*76f0*/  @!UPT UIADD3 URZ, UPT, UPT, URZ, URZ, URZ ;  /* 0x000000fffffff290 */ /* 0x000fe2000fffe0ff */
[----:B--2---:R-:W-:Y:S11]  /*7700*/  @P1 BRA `(.L_x_92) ;  /* 0x0000000000081947 */ /* 0x004ff60003800000 */
[----:B------:R-:W1:Y:S02]  /*7710*/  SYNCS.PHASECHK.TRANS64.TRYWAIT P1, [UR47+0xa0], R0 ;  /* 0x0000a000ff0075a7 */ /* 0x000e64000802112f */
[----:B-1----:R-:W-:Y:S05]  /*7720*/  @!P1 BRA `(.L_x_93) ;  /* 0x00000080009c9947 */ /* 0x002fea0003800000 */
.L_x_92:
[----:B------:R-:W-:Y:S05]  /*7730*/  @!P0 BRA `(.L_x_94) ;  /* 0x0000000000408947 */ /* 0x000fea0003800000 */
[----:B------:R-:W2:Y:S01]  /*7740*/  LDCU.64 UR8, c[0x4][0x70] ;  /* 0x01000e00ff0877ac */ /* 0x000ea20008000a00 */
[----:B------:R-:W-:Y:S01]  /*7750*/  MOV R15, 0x0 ;  /* 0x00000000000f7802 */ /* 0x000fe20000000f00 */
[----:B------:R-:W-:Y:S02]  /*7760*/  HFMA2 R12, -RZ, RZ, 0, 5.9604644775390625e-08 ;  /* 0x00000001ff0c7431 */ /* 0x000fe400000001ff */
[----:B------:R-:W-:Y:S02]  /*7770*/  IMAD.MOV.U32 R8, RZ, RZ, 0x192 ;  /* 0x00000192ff087424 */ /* 0x000fe400078e00ff */
[----:B------:R-:W-:Y:S01]  /*7780*/  IMAD.MOV.U32 R13, RZ, RZ, RZ ;  /* 0x000000ffff0d7224 */ /* 0x000fe200078e00ff */
[----:B------:R-:W5:Y:S01]  /*7790*/  LDCU.64 UR6, c[0x4][0x78] ;  /* 0x01000f00ff0677ac */ /* 0x000f620008000a00 */
[----:B------:R-:W1:Y:S01]  /*77a0*/  LDC.64 R14, c[0x4][R15] ;  /* 0x010000000f0e7b82 */ /* 0x000e620000000a00 */
[----:B------:R-:W3:Y:S01]  /*77b0*/  LDCU.64 UR4, c[0x4][0x10] ;  /* 0x01000200ff0477ac */ /* 0x000ee20008000a00 */
[----:B--2---:R-:W-:Y:S01]  /*77c0*/  MOV R5, UR9 ;  /* 0x0000000900057c02 */ /* 0x004fe20008000f00 */
[----:B------:R-:W-:Y:S01]  /*77d0*/  IMAD.U32 R4, RZ, RZ, UR8 ;  /* 0x00000008ff047e24 */ /* 0x000fe2000f8e00ff */
[----:B-----5:R-:W-:Y:S01]  /*77e0*/  MOV R7, UR7 ;  /* 0x0000000700077c02 */ /* 0x020fe20008000f00 */
[----:B------:R-:W-:Y:S01]  /*77f0*/  IMAD.U32 R6, RZ, RZ, UR6 ;  /* 0x00000006ff067e24 */ /* 0x000fe2000f8e00ff */
[----:B---3--:R-:W-:Y:S01]  /*7800*/  MOV R11, UR5 ;  /* 0x00000005000b7c02 */ /* 0x008fe20008000f00 */
[----:B------:R-:W-:Y:S02]  /*7810*/  IMAD.U32 R10, RZ, RZ, UR4 ;  /* 0x00000004ff0a7e24 */ /* 0x000fe4000f8e00ff */
[----:B------:R-:W-:Y:S07]  /*7820*/  LEPC R20, `(.L_x_94) ;  /* 0x000000001014794e */ /* 0x000fee0000000000 */
[----:B-1--4-:R-:W-:Y:S05]  /*7830*/  CALL.ABS.NOINC R14 ;  /* 0x000000000e007343 */ /* 0x012fea0003c00000 */
.L_x_94:
[----:B------:R-:W-:Y:S05]  /*7840*/  WARPSYNC.ALL ;  /* 0x0000000000007948 */ /* 0x000fea0003800000 */
[----:B------:R-:W-:Y:S01]  /*7850*/  R2UR UR4, R39 ;  /* 0x00000000270472ca */ /* 0x000fe200000e0000 */
[----:B------:R-:W-:Y:S01]  /*7860*/  BSSY.RECONVERGENT B0, `(.L_x_95) ;  /* 0x0000088000007945 */ /* 0x000fe20003800200 */
[----:B------:R-:W-:Y:S11]  /*7870*/  ISETP.NE.AND P0, PT, R93, RZ, PT ;  /* 0x000000ff5d00720c */ /* 0x000ff60003f05270 */
[----:B------:R-:W2:Y:S01]  /*7880*/  LDTM.x32 R4, tmem[UR4] ;  /* 0x00000004000479ee */ /* 0x000ea200082c0000 */
[----:B------:R-:W-:Y:S01]  /*7890*/  UIADD3 UR4, UPT, UPT, UR47, 0xa8, URZ ;  /* 0x000000a82f047890 */ /* 0x000fe2000fffe0ff */
[----:B------:R-:W-:Y:S03]  /*78a0*/  NOP ;  /* 0x0000000000007918 */ /* 0x000fe60000000000 */
[----:B------:R-:W-:Y:S09]  /*78b0*/  UPRMT UR4, UR40, 0x654, UR4 ;  /* 0x0000065428047896 */ /* 0x000ff20008000004 */
[----:B--2---:R-:W-:Y:S01]  /*78c0*/  SYNCS.ARRIVE.TRANS64.RED.A1T0 RZ, [UR4], RZ ;  /* 0x000000ffffff79a7 */ /* 0x004fe20008100404 */
[C---:B------:R-:W-:Y:S01]  /*78d0*/  FMUL R4, R36.reuse, R4 ;  /* 0x0000000424047220 */ /* 0x040fe20000400000 */
[C---:B------:R-:W-:Y:S01]  /*78e0*/  FMUL R5, R36.reuse, R5 ;  /* 0x0000000524057220 */ /* 0x040fe20000400000 */
[C---:B------:R-:W-:Y:S01]  /*78f0*/  FMUL R6, R36.reuse, R6 ;  /* 0x0000000624067220 */ /* 0x040fe20000400000 */
[C---:B------:R-:W-:Y:S01]  /*7900*/  FMUL R7, R36.reuse, R7 ;  /* 0x0000000724077220 */ /* 0x040fe20000400000 */
[C---:B------:R-:W-:Y:S01]  /*7910*/  FFMA R4, R41.reuse, R40, R4 ;  /* 0x0000002829047223 */ /* 0x040fe20000000004 */
[C---:B------:R-:W-:Y:S01]  /*7920*/  FFMA R5, R41.reuse, R42, R5 ;  /* 0x0000002a29057223 */ /* 0x040fe20000000005 */
[C---:B------:R-:W-:Y:S01]  /*7930*/  FFMA R6, R41.reuse, R43, R6 ;  /* 0x0000002b29067223 */ /* 0x040fe20000000006 */
[C---:B------:R-:W-:Y:S01]  /*7940*/  FFMA R7, R41.reuse, R44, R7 ;  /* 0x0000002c29077223 */ /* 0x040fe20000000007 */
[C---:B------:R-:W-:Y:S01]  /*7950*/  FMUL R8, R36.reuse, R8 ;  /* 0x0000000824087220 */ /* 0x040fe20000400000 */
[----:B------:R2:W-:Y:S01]  /*7960*/  STS [R107], R4 ;  /* 0x000000046b007388 */ /* 0x0005e20000000800 */
[C---:B------:R-:W-:Y:S01]  /*7970*/  FMUL R9, R36.reuse, R9 ;  /* 0x0000000924097220 */ /* 0x040fe20000400000 */
[C---:B------:R-:W-:Y:S01]  /*7980*/  FMUL R10, R36.reuse, R10 ;  /* 0x0000000a240a7220 */ /* 0x040fe20000400000 */
[C---:B------:R-:W-:Y:S01]  /*7990*/  FFMA R8, R41.reuse, R45, R8 ;  /* 0x0000002d29087223 */ /* 0x040fe20000000008 */
[----:B------:R2:W-:Y:S01]  /*79a0*/  STS [R108], R5 ;  /* 0x000000056c007388 */ /* 0x0005e20000000800 */
        /* <DEDUP_REMOVED lines=11> */
[----:B------:R2:W-:Y:S01]  /*7a60*/  STS [R107+0x200], R8 ;  /* 0x000200086b007388 */ /* 0x0005e20000000800 */
[C---:B------:R-:W-:Y:S01]  /*7a70*/  FMUL R15, R36.reuse, R15 ;  /* 0x0000000f240f7220 */ /* 0x040fe20000400000 */
[C---:B------:R-:W-:Y:S01]  /*7a80*/  FMUL R16, R36.reuse, R16 ;  /* 0x0000001024107220 */ /* 0x040fe20000400000 */
[C---:B------:R-:W-:Y:S01]  /*7a90*/  FFMA R14, R41.reuse, R51, R14 ;  /* 0x00000033290e7223 */ /* 0x040fe2000000000e */
[----:B------:R2:W-:Y:S01]  /*7aa0*/  STS [R108+0x200], R9 ;  /* 0x000200096c007388 */ /* 0x0005e20000000800 */
        /* <DEDUP_REMOVED lines=50> */
[----:B------:R-:W-:Y:S01]  /*7dd0*/  FMUL R35, R36, R35 ;  /* 0x0000002324237220 */ /* 0x000fe20000400000 */
[----:B------:R2:W-:Y:S03]  /*7de0*/  STS [R105+0x800], R22 ;  /* 0x0008001669007388 */ /* 0x0005e60000000800 */
[----:B------:R-:W-:Y:S01]  /*7df0*/  FFMA R35, R41, R72, R35 ;  /* 0x0000004829237223 */ /* 0x000fe20000000023 */
[----:B------:R2:W-:Y:S04]  /*7e00*/  STS [R106+0x800], R23 ;  /* 0x000800176a007388 */ /* 0x0005e80000000800 */
        /* <DEDUP_REMOVED lines=11> */
[----:B------:R2:W-:Y:S01]  /*7ec0*/  STS [R106+0xe00], R35 ;  /* 0x000e00236a007388 */ /* 0x0005e20000000800 */
[----:B------:R-:W-:Y:S01]  /*7ed0*/  @!PT LDS RZ, [RZ] ;  /* 0x00000000fffff984 */ /* 0x000fe20000000800 */
[----:B------:R-:W-:Y:S01]  /*7ee0*/  @!PT LDS RZ, [RZ] ;  /* 0x00000000fffff984 */ /* 0x000fe20000000800 */
[----:B------:R-:W-:Y:S01]  /*7ef0*/  @!PT LDS RZ, [RZ] ;  /* 0x00000000fffff984 */ /* 0x000fe20000000800 */
[----:B------:R-:W-:Y:S01]  /*7f00*/  @!PT LDS RZ, [RZ] ;  /* 0x00000000fffff984 */ /* 0x000fe20000000800 */
[----:B------:R5:W-:Y:S06]  /*7f10*/  MEMBAR.ALL.CTA ;  /* 0x0000000000007992 */ /* 0x000bec0000008000 */
[----:B-----5:R-:W5:Y:S02]  /*7f20*/  FENCE.VIEW.ASYNC.S ;  /* 0x00000000000073c6 */ /* 0x020f640000000000 */
[----:B-----5:R-:W-:Y:S06]  /*7f30*/  BAR.SYNC.DEFER_BLOCKING 0x1, 0x80 ;  /* 0x0042000000007b1d */ /* 0x020fec0000010000 */
[----:B------:R-:W-:Y:S05]  /*7f40*/  @P0 BRA `(.L_x_96) ;  /* 0x0000000000640947 */ /* 0x000fea0003800000 */
[----:B------:R-:W-:Y:S01]  /*7f50*/  R2UR UR6, R104 ;  /* 0x00000000680672ca */ /* 0x000fe200000e0000 */
[----:B------:R-:W-:Y:S01]  /*7f60*/  UIADD3 UR4, UP0, UPT, UR58, 0x880, URZ ;  /* 0x000008803a047890 */ /* 0x000fe2000ff1e0ff */
[----:B------:R-:W-:Y:S01]  /*7f70*/  R2UR UR7, R38 ;  /* 0x00000000260772ca */ /* 0x000fe200000e0000 */
[----:B------:R-:W-:Y:S01]  /*7f80*/  UMOV UR51, UR36 ;  /* 0x0000002400337c82 */ /* 0x000fe20008000000 */
[----:B------:R-:W-:Y:S02]  /*7f90*/  UIADD3 UR17, UPT, UPT, UR49, 0x20, URZ ;  /* 0x0000002031117890 */ /* 0x000fe4000fffe0ff */
[----:B------:R-:W-:Y:S01]  /*7fa0*/  UIADD3.X UR5, UPT, UPT, URZ, UR59, URZ, UP0, !UPT ;  /* 0x0000003bff057290 */ /* 0x000fe200087fe4ff */
[----:B------:R-:W-:Y:S01]  /*7fb0*/  UMOV UR19, UR36 ;  /* 0x0000002400137c82 */ /* 0x000fe20008000000 */
[----:B------:R-:W-:Y:S01]  /*7fc0*/  UIADD3 UR13, UPT, UPT, UR49, 0x40, URZ ;  /* 0x00000040310d7890 */ /* 0x000fe2000fffe0ff */
[----:B------:R-:W-:Y:S01]  /*7fd0*/  UMOV UR15, UR36 ;  /* 0x00000024000f7c82 */ /* 0x000fe20008000000 */
[----:B------:R-:W-:Y:S03]  /*7fe0*/  UIADD3 UR9, UPT, UPT, UR49, 0x60, URZ ;  /* 0x0000006031097890 */ /* 0x000fe6000fffe0ff */
[----:B------:R-:W-:Y:S02]  /*7ff0*/  UIADD3 UR6, UPT, UPT, UR47, UR6, URZ ;  /* 0x000000062f067290 */ /* 0x000fe4000fffe0ff */
[----:B------:R-:W-:Y:S02]  /*8000*/  UIADD3 UR50, UPT, UPT, UR54, UR7, URZ ;  /* 0x0000000736327290 */ /* 0x000fe4000fffe0ff */
[----:B------:R-:W-:Y:S02]  /*8010*/  UIADD3 UR48, UPT, UPT, UR6, 0x200, URZ ;  /* 0x0000020006307890 */ /* 0x000fe4000fffe0ff */
[----:B------:R-:W-:Y:S02]  /*8020*/  UIADD3 UR16, UPT, UPT, UR6, 0x1200, URZ ;  /* 0x0000120006107890 */ /* 0x000fe4000fffe0ff */
[----:B------:R-:W-:Y:S01]  /*8030*/  UIADD3 UR12, UPT, UPT, UR6, 0x2200, URZ ;  /* 0x00002200060c7890 */ /* 0x000fe2000fffe0ff */
[----:B------:R-:W-:Y:S01]  /*8040*/  UMOV UR18, UR50 ;  /* 0x0000003200127c82 */ /* 0x000fe20008000000 */
[----:B------:R-:W-:Y:S01]  /*8050*/  UMOV UR14, UR50 ;  /* 0x00000032000e7c82 */ /* 0x000fe20008000000 */
[----:B------:R-:W-:Y:S02]  /*8060*/  UIADD3 UR8, UPT, UPT, UR6, 0x3200, URZ ;  /* 0x0000320006087890 */ /* 0x000fe4000fffe0ff */
[----:B------:R1:W-:Y:S01]  /*8070*/  UTMASTG.3D [UR48], [UR4] ;  /* 0x00000030040073b5 */ /* 0x0003e20008010000 */
[----:B------:R-:W-:Y:S01]  /*8080*/  UMOV UR11, UR36 ;  /* 0x00000024000b7c82 */ /* 0x000fe20008000000 */
[----:B------:R-:W-:Y:S01]  /*8090*/  UMOV UR10, UR50 ;  /* 0x00000032000a7c82 */ /* 0x000fe20008000000 */
[----:B------:R1:W-:Y:S01]  /*80a0*/  UTMASTG.3D [UR16], [UR4] ;  /* 0x00000010040073b5 */ /* 0x0003e20008010000 */
[----:B------:R1:W-:Y:S03]  /*80b0*/  UTMASTG.3D [UR12], [UR4] ;  /* 0x0000000c040073b5 */ /* 0x0003e60008010000 */
[----:B------:R1:W-:Y:S02]  /*80c0*/  UTMASTG.3D [UR8], [UR4] ;  /* 0x00000008040073b5 */ /* 0x0003e40008010000 */
[----:B-1----:R0:W-:Y:S02]  /*80d0*/  UTMACMDFLUSH ;  /* 0x00000000000079b7 */ /* 0x0021e40000000000 */
.L_x_96:
[----:B------:R-:W-:Y:S05]  /*80e0*/  BSYNC.RECONVERGENT B0 ;  /* 0x0000000000007941 */ /* 0x000fea0003800200 */
.L_x_95:
[----:B------:R-:W-:Y:S01]  /*80f0*/  UIADD3 UR48, UPT, UPT, UR52, 0x1, URZ ;  /* 0x0000000134307890 */ /* 0x000fe2000fffe0ff */
[----:B------:R-:W-:Y:S03]  /*8100*/  BSSY.RECONVERGENT B0, `(.L_x_97) ;  /* 0x0000005000007945 */ /* 0x000fe60003800200 */
[----:B------:R-:W-:Y:S04]  /*8110*/  UISETP.NE.AND UP0, UPT, UR48, 0x3, UPT ;  /* 0x000000033000788c */ /* 0x000fe8000bf05270 */
[----:B------:R-:W-:Y:S01]  /*8120*/  USEL UR46, UR48, URZ, UP0 ;  /* 0x000000ff302e7287 */ /* 0x000fe20008000000 */
[----:B------:R-:W-:Y:S11]  /*8130*/  @P0 BRA `(.L_x_98) ;  /* 0x0000000000040947 */ /* 0x000ff60003800000 */
[----:B------:R-:W-:Y:S04]  /*8140*/  DEPBAR.LE SB0, 0x1 ;  /* 0x000080400000791a */ /* 0x000fe80000000000 */
.L_x_98:
[----:B------:R-:W-:Y:S05]  /*8150*/  BSYNC.RECONVERGENT B0 ;  /* 0x0000000000007941 */ /* 0x000fea0003800200 */
.L_x_97:
[----:B------:R-:W-:Y:S01]  /*8160*/  BAR.SYNC.DEFER_BLOCKING 0x1, 0x80 ;  /* 0x0042000000007b1d */ /* 0x000fe20000010000 */
[----:B------:R-:W-:Y:S01]  /*8170*/  ISETP.NE.AND P1, PT, R97, RZ, PT ;  /* 0x000000ff6100720c */ /* 0x000fe20003f25270 */
[----:B------:R-:W-:Y:S01]  /*8180*/  UISETP.NE.AND UP0, UPT, UR55, URZ, UPT ;  /* 0x000000ff3700728c */ /* 0x000fe2000bf05270 */
[----:B--2---:R-:W-:Y:S11]  /*8190*/  LEA R5, R100, UR47, 0x3 ;  /* 0x0000002f64057c11 */ /* 0x004ff6000f8e18ff */
[----:B------:R-:W-:Y:S01]  /*81a0*/  @P1 SHF.L.U32 R4, R102, 0x1f, RZ ;  /* 0x0000001f66041819 */ /* 0x000fe200000006ff */
[----:B------:R-:W-:Y:S06]  /*81b0*/  BRA.U !UP0, `(.L_x_99) ;  /* 0x0000000108247547 */ /* 0x000fec000b800000 */
[----:B-1----:R-:W1:Y:S01]  /*81c0*/  S2R R0, SR_CgaCtaId ;  /* 0x0000000000007919 */ /* 0x002e620000008800 */
[----:B------:R-:W-:Y:S01]  /*81d0*/  IMAD.U32 R3, RZ, RZ, UR53 ;  /* 0x00000035ff037e24 */ /* 0x000fe2000f8e00ff */
[----:B------:R-:W-:Y:S04]  /*81e0*/  UIADD3 UR4, UPT, UPT, UR53, 0x1, URZ ;  /* 0x0000000135047890 */ /* 0x000fe8000fffe0ff */
[----:B------:R-:W-:Y:S01]  /*81f0*/  @P1 LEA R3, R3, UR47, 0x3 ;  /* 0x0000002f03031c11 */ /* 0x000fe2000f8e18ff */
[----:B------:R-:W-:Y:S04]  /*8200*/  UISETP.NE.AND UP0, UPT, UR4, 0x3, UPT ;  /* 0x000000030400788c */ /* 0x000fe8000bf05270 */
[----:B------:R-:W-:Y:S01]  /*8210*/  @P1 VIADD R3, R3, 0x58 ;  /* 0x0000005803031836 */ /* 0x000fe20000000000 */
[----:B------:R-:W-:Y:S04]  /*8220*/  USEL UR53, UR4, URZ, UP0 ;  /* 0x000000ff04357287 */ /* 0x000fe80008000000 */
[----:B-1----:R-:W-:Y:S04]  /*8230*/  @P1 PRMT R0, R0, 0x654, R3 ;  /* 0x0000065400001816 */ /* 0x002fe80000000003 */
[----:B------:R2:W-:Y:S04]  /*8240*/  @P1 SYNCS.ARRIVE.TRANS64.RED.A1T0 RZ, [R0+URZ], RZ ;  /* 0x000000ff00ff19a7 */ /* 0x0005e800081004ff */
.L_x_99:
[----:B------:R-:W5:Y:S01]  /*8250*/  @P1 SYNCS.PHASECHK.TRANS64.TRYWAIT P0, [R5+URZ+0x40], R4 ;  /* 0x00004004050015a7 */ /* 0x000f6200080011ff */
[----:B------:R-:W-:Y:S01]  /*8260*/  UISETP.NE.AND UP0, UPT, UR37, URZ, UPT ;  /* 0x000000ff2500728c */ /* 0x000fe2000bf05270 */
[----:B------:R-:W-:Y:S01]  /*8270*/  BSSY B1, `(.L_x_100) ;  /* 0x0000038000017945 */ /* 0x000fe20003800000 */
[----:B------:R-:W-:Y:S02]  /*8280*/  UMOV UR4, 0xc0 ;  /* 0x000000c000047882 */ /* 0x000fe40000000000 */
[----:B------:R-:W-:Y:S01]  /*8290*/  USEL UR40, UR4, 0x20, !UP0 ;  /* 0x0000002004287887 */ /* 0x000fe2000c000000 */
[----:B-----5:R-:W-:Y:S01]  /*82a0*/  @P1 SEL R101, RZ, 0x1, !P0 ;  /* 0x00000001ff651807 */ /* 0x020fe20004000000 */
[----:B------:R-:W-:Y:S10]  /*82b0*/  @!P1 BRA `(.L_x_101) ;  /* 0x0000000000cc9947 */ /* 0x000ff40003800000 */
[----:B------:R-:W-:Y:S01]  /*82c0*/  ISETP.NE.AND P1, PT, R103, RZ, PT ;  /* 0x000000ff6700720c */ /* 0x000fe20003f25270 */
[----:B------:R-:W-:Y:S01]  /*82d0*/  BSSY B0, `(.L_x_102) ;  /* 0x0000008000007945 */ /* 0x000fe20003800000 */
[----:B------:R-:W-:Y:S11]  /*82e0*/  ISETP.NE.AND P0, PT, R101, RZ, PT ;  /* 0x000000ff6500720c */ /* 0x000ff60003f05270 */
[----:B------:R-:W-:Y:S04]  /*82f0*/  @P1 IMAD R4, R100, 0x4000, R91 ;  /* 0x0000400064041824 */ /* 0x000fe800078e025b */
[----:B-1----:R-:W-:Y:S01]  /*8300*/  @P1 IMAD.IADD R3, R98, 0x1, R4 ;  /* 0x0000000162031824 */ /* 0x002fe200078e0204 */
[----:B------:R-:W-:Y:S06]  /*8310*/  @P0 BRA `(.L_x_103) ;  /* 0x00000000000c0947 */ /* 0x000fec0003800000 */
[----:B--2---:R-:W-:Y:S04]  /*8320*/  SHF.L.U32 R0, R102, 0x1f, RZ ;  /* 0x0000001f66007819 */ /* 0x004fe800000006ff */
[----:B------:R-:W1:Y:S02]  /*8330*/  SYNCS.PHASECHK.TRANS64.TRYWAIT P0, [R5+URZ+0x40], R0 ;  /* 0x00004000050075a7 */ /* 0x000e6400080011ff */
[----:B-1----:R-:W-:Y:S05]  /*8340*/  @!P0 BRA `(.L_x_104) ;  /* 0x0000007400ac8947 */ /* 0x002fea0003800000 */
.L_x_103:
[----:B------:R-:W-:Y:S05]  /*8350*/  BSYNC B0 ;  /* 0x0000000000007941 */ /* 0x000fea0003800000 */
.L_x_102:
[----:B------:R-:W-:Y:S01]  /*8360*/  ISETP.NE.AND P0, PT, R103, RZ, PT ;  /* 0x000000ff6700720c */ /* 0x000fe20003f05270 */
[----:B------:R-:W-:Y:S11]  /*8370*/  VIADD R100, R100, 0x1 ;  /* 0x0000000164647836 */ /* 0x000ff60000000000 */
[----:B------:R-:W-:Y:S01]  /*8380*/  @!UPT UIADD3 URZ, UPT, UPT, URZ, URZ, URZ ;  /* 0x000000fffffff290 */ /* 0x000fe2000fffe0ff */
[----:B------:R-:W3:Y:S01]  /*8390*/  @P0 LDS R42, [R3] ;  /* 0x00000000032a0984 */ /* 0x000ee20000000800 */
[----:B-1----:R-:W-:Y:S03]  /*83a0*/  @P0 IMAD.IADD R5, R99, 0x1, R4 ;  /* 0x0000000163050824 */ /* 0x002fe600078e0204 */
[----:B------:R-:W1:Y:S01]  /*83b0*/  @P0 LDS R46, [R3+0x200] ;  /* 0x00020000032e0984 */ /* 0x000e620000000800 */
[----:B--2---:R-:W-:Y:S03]  /*83c0*/  @P0 IMAD.IADD R0, R98, 0x1, R5 ;  /* 0x0000000162000824 */ /* 0x004fe600078e0205 */
[----:B------:R-:W2:Y:S04]  /*83d0*/  @P0 LDS R50, [R3+0x400] ;  /* 0x0004000003320984 */ /* 0x000ea80000000800 */
[----:B------:R-:W1:Y:S04]  /*83e0*/  @P0 LDS R54, [R3+0x600] ;  /* 0x0006000003360984 */ /* 0x000e680000000800 */
[----:B------:R-:W1:Y:S04]  /*83f0*/  @P0 LDS R58, [R3+0x800] ;  /* 0x00080000033a0984 */ /* 0x000e680000000800 */
[----:B------:R-:W1:Y:S04]  /*8400*/  @P0 LDS R62, [R3+0xa00] ;  /* 0x000a0000033e0984 */ /* 0x000e680000000800 */
[----:B------:R-:W1:Y:S04]  /*8410*/  @P0 LDS R66, [R3+0xc00] ;  /* 0x000c000003420984 */ /* 0x000e680000000800 */
[----:B------:R5:W1:Y:S04]  /*8420*/  @P0 LDS R70, [R3+0xe00] ;  /* 0x000e000003460984 */ /* 0x000a680000000800 */
[----:B------:R1:W1:Y:S04]  /*8430*/  @P0 LDS R40, [R4] ;  /* 0x0000000004280984 */ /* 0x0002680000000800 */
[----:B------:R1:W1:Y:S04]  /*8440*/  @P0 LDS R45, [R4+0x200] ;  /* 0x00020000042d0984 */ /* 0x0002680000000800 */
[----:B------:R1:W1:Y:S04]  /*8450*/  @P0 LDS R49, [R4+0x400] ;  /* 0x0004000004310984 */ /* 0x0002680000000800 */
[----:B------:R1:W1:Y:S04]  /*8460*/  @P0 LDS R53, [R4+0x600] ;  /* 0x0006000004350984 */ /* 0x0002680000000800 */
[----:B------:R1:W1:Y:S04]  /*8470*/  @P0 LDS R57, [R4+0x800] ;  /* 0x0008000004390984 */ /* 0x0002680000000800 */
[----:B------:R1:W1:Y:S04]  /*8480*/  @P0 LDS R61, [R4+0xa00] ;  /* 0x000a0000043d0984 */ /* 0x0002680000000800 */
[----:B------:R1:W1:Y:S04]  /*8490*/  @P0 LDS R65, [R4+0xc00] ;  /* 0x000c000004410984 */ /* 0x0002680000000800 */
        /* <DEDUP_REMOVED lines=16> */
[----:B------:R1:W1:Y:S01]  /*85a0*/  @P0 LDS R72, [R0+0xe00] ;  /* 0x000e000000480984 */ /* 0x0002620000000800 */
[C---:B------:R-:W-:Y:S04]  /*85b0*/  ISETP.NE.AND P0, PT, R100.reuse, 0x3, PT ;  /* 0x000000036400780c */ /* 0x040fe80003f05270 */
[----:B-----5:R-:W-:Y:S02]  /*85c0*/  SEL R3, RZ, 0x1, P0 ;  /* 0x00000001ff037807 */ /* 0x020fe40000000000 */
[----:B------:R-:W-:Y:S02]  /*85d0*/  SEL R100, R100, RZ, P0 ;  /* 0x000000ff64647207 */ /* 0x000fe40000000000 */
[----:B--23--:R-:W-:Y:S02]  /*85e0*/  LOP3.LUT R102, R102, R3, RZ, 0x3c, !PT ;  /* 0x0000000366667212 */ /* 0x00cfe400078e3cff */
.L_x_101:
[----:B------:R-:W-:Y:S05]  /*85f0*/  BSYNC B1 ;  /* 0x0000000000017941 */ /* 0x000fea0003800000 */
.L_x_100:
[----:B------:R-:W-:Y:S05]  /*8600*/  VIADD R38, R37, UR40 ;  /* 0x0000002825267c36 */ /* 0x000fea0008000000 */
[----:B-1----:R-:W-:Y:S04]  /*8610*/  SHF.R.U32.HI R3, RZ, 0x15, R38 ;  /* 0x00000015ff037819 */ /* 0x002fe80000011626 */
[----:B------:R-:W-:Y:S11]  /*8620*/  LOP3.LUT P0, RZ, R3, 0x3, R80, 0x48, !PT ;  /* 0x0000000303ff7812 */ /* 0x000ff60007804850 */
[----:B------:R-:W-:Y:S02]  /*8630*/  @!UPT UIADD3 URZ, UPT, UPT, URZ, URZ, URZ ;  /* 0x000000fffffff290 */ /* 0x000fe4000fffe0ff */
[----:B------:R-:W-:Y:S05]  /*8640*/  @!P0 BRA `(.L_x_105) ;  /* 0x0000000000408947 */ /* 0x000fea0003800000 */
[----:B------:R-:W1:Y:S01]  /*8650*/  LDCU.64 UR8, c[0x4][0x70] ;  /* 0x01000e00ff0877ac */ /* 0x000e620008000a00 */
[----:B------:R-:W-:Y:S01]  /*8660*/  MOV R15, 0x0 ;  /* 0x00000000000f7802 */ /* 0x000fe20000000f00 */
[----:B------:R-:W-:Y:S02]  /*8670*/  HFMA2 R12, -RZ, RZ, 0, 5.9604644775390625e-08 ;  /* 0x00000001ff0c7431 */ /* 0x000fe400000001ff */
[----:B------:R-:W-:Y:S02]  /*8680*/  IMAD.MOV.U32 R8, RZ, RZ, 0x192 ;  /* 0x00000192ff087424 */ /* 0x000fe400078e00ff */
[----:B------:R-:W-:Y:S01]  /*8690*/  IMAD.MOV.U32 R13, RZ, RZ, RZ ;  /* 0x000000ffff0d7224 */ /* 0x000fe200078e00ff */
[----:B------:R-:W5:Y:S01]  /*86a0*/  LDCU.64 UR6, c[0x4][0x78] ;  /* 0x01000f00ff0677ac */ /* 0x000f620008000a00 */
[----:B------:R-:W2:Y:S01]  /*86b0*/  LDC.64 R14, c[0x4][R15] ;  /* 0x010000000f0e7b82 */ /* 0x000ea20000000a00 */
[----:B------:R-:W3:Y:S01]  /*86c0*/  LDCU.64 UR4, c[0x4][0x10] ;  /* 0x01000200ff0477ac */ /* 0x000ee20008000a00 */
[----:B-1----:R-:W-:Y:S01]  /*86d0*/  MOV R5, UR9 ;  /* 0x0000000900057c02 */ /* 0x002fe20008000f00 */
[----:B------:R-:W-:Y:S01]  /*86e0*/  IMAD.U32 R4, RZ, RZ, UR8 ;  /* 0x00000008ff047e24 */ /* 0x000fe2000f8e00ff */
[----:B-----5:R-:W-:Y:S01]  /*86f0*/  MOV R7, UR7 ;  /* 0x0000000700077c02 */ /* 0x020fe20008000f00 */
[----:B------:R-:W-:Y:S01]  /*8700*/  IMAD.U32 R6, RZ, RZ, UR6 ;  /* 0x00000006ff067e24 */ /* 0x000fe2000f8e00ff */
[----:B---3--:R-:W-:Y:S01]  /*8710*/  MOV R11, UR5 ;  /* 0x00000005000b7c02 */ /* 0x008fe20008000f00 */
[----:B------:R-:W-:Y:S02]  /*8720*/  IMAD.U32 R10, RZ, RZ, UR4 ;  /* 0x00000004ff0a7e24 */ /* 0x000fe4000f8e00ff */
[----:B------:R-:W-:Y:S07]  /*8730*/  LEPC R20, `(.L_x_105) ;  /* 0x000000001014794e */ /* 0x000fee0000000000 */
[----:B--2-4-:R-:W-:Y:S05]  /*8740*/  CALL.ABS.NOINC R14 ;  /* 0x000000000e007343 */ /* 0x014fea0003c00000 */
.L_x_105:
[----:B------:R-:W-:Y:S01]  /*8750*/  ISETP.NE.AND P0, PT, R93, RZ, PT ;  /* 0x000000ff5d00720c */ /* 0x000fe20003f05270 */
[----:B------:R-:W-:Y:S05]  /*8760*/  WARPSYNC.ALL ;  /* 0x0000000000007948 */ /* 0x000fea0003800000 */
[----:B------:R-:W1:Y:S01]  /*8770*/  S2R R39, SR_CgaCtaId ;  /* 0x0000000000277919 */ /* 0x000e620000008800 */
[----:B------:R-:W-:Y:S01]  /*8780*/  R2UR UR4, R38 ;  /* 0x00000000260472ca */ /* 0x000fe200000e0000 */
[----:B------:R-:W1:Y:S01]  /*8790*/  S2UR UR51, SR_CgaCtaId ;  /* 0x00000000003379c3 */ /* 0x000e620000008800 */
[----:B------:R-:W-:Y:S11]  /*87a0*/  BSSY.RECONVERGENT B0, `(.L_x_106) ;  /* 0x0000087000007945 */ /* 0x000ff60003800200 */
[----:B------:R-:W5:Y:S01]  /*87b0*/  LDTM.x32 R4, tmem[UR4] ;  /* 0x00000004000479ee */ /* 0x000f6200082c0000 */
[----:B------:R-:W-:Y:S06]  /*87c0*/  USHF.L.U32 UR4, UR46, 0xe, URZ ;  /* 0x0000000e2e047899 */ /* 0x000fec00080006ff */
[----:B--2---:R-:W-:Y:S04]  /*87d0*/  IADD3 R0, PT, PT, R91, UR4, RZ ;  /* 0x000000045b007c10 */ /* 0x004fe8000fffe0ff */
[CC--:B------:R-:W-:Y:S02]  /*87e0*/  IADD3 R104, PT, PT, R98.reuse, R0.reuse, RZ ;  /* 0x0000000062687210 */ /* 0x0c0fe40007ffe0ff */
[----:B------:R-:W-:Y:S04]  /*87f0*/  IADD3 R3, PT, PT, R99, R0, RZ ;  /* 0x0000000063037210 */ /* 0x000fe80007ffe0ff */
[----:B------:R-:W-:Y:S01]  /*8800*/  IADD3 R0, PT, PT, R98, R3, RZ ;  /* 0x0000000362007210 */ /* 0x000fe20007ffe0ff */
[C---:B-----5:R-:W-:Y:S01]  /*8810*/  FMUL R4, R36.reuse, R4 ;  /* 0x0000000424047220 */ /* 0x060fe20000400000 */
        /* <DEDUP_REMOVED lines=8> */
[----:B------:R2:W-:Y:S01]  /*88a0*/  STS [R91+UR4], R4 ;  /* 0x000000045b007988 */ /* 0x0005e20008000804 */
        /* <DEDUP_REMOVED lines=15> */
[----:B------:R2:W-:Y:S01]  /*89a0*/  STS [R91+UR4+0x200], R8 ;  /* 0x000200085b007988 */ /* 0x0005e20008000804 */
        /* <DEDUP_REMOVED lines=58> */
[----:B------:R2:W-:Y:S04]  /*8d50*/  STS [R91+UR4+0xa00], R24 ;  /* 0x000a00185b007988 */ /* 0x0005e80008000804 */
[----:B------:R2:W-:Y:S04]  /*8d60*/  STS [R104+0xa00], R25 ;  /* 0x000a001968007388 */ /* 0x0005e80000000800 */
[----:B------:R2:W-:Y:S04]  /*8d70*/  STS [R3+0xa00], R26 ;  /* 0x000a001a03007388 */ /* 0x0005e80000000800 */
        /* <DEDUP_REMOVED lines=16> */
[----:B-1----:R-:W-:Y:S05]  /*8e80*/  @P0 BRA `(.L_x_107) ;  /* 0x0000000000600947 */ /* 0x002fea0003800000 */
[----:B------:R-:W-:Y:S02]  /*8e90*/  UIADD3 UR6, UP0, UPT, UR58, 0x880, URZ ;  /* 0x000008803a067890 */ /* 0x000fe4000ff1e0ff */
[----:B------:R-:W-:Y:S02]  /*8ea0*/  UIADD3 UR5, UPT, UPT, UR47, UR4, URZ ;  /* 0x000000042f057290 */ /* 0x000fe4000fffe0ff */
[----:B------:R-:W-:Y:S02]  /*8eb0*/  UIADD3 UR10, UPT, UPT, UR54, UR40, URZ ;  /* 0x00000028360a7290 */ /* 0x000fe4000fffe0ff */
[----:B------:R-:W-:Y:S02]  /*8ec0*/  UIADD3 UR8, UPT, UPT, UR5, 0x200, URZ ;  /* 0x0000020005087890 */ /* 0x000fe4000fffe0ff */
[----:B------:R-:W-:Y:S01]  /*8ed0*/  UIADD3.X UR7, UPT, UPT, URZ, UR59, URZ, UP0, !UPT ;  /* 0x0000003bff077290 */ /* 0x000fe200087fe4ff */
[----:B------:R-:W-:Y:S01]  /*8ee0*/  UMOV UR9, UR49 ;  /* 0x0000003100097c82 */ /* 0x000fe20008000000 */
[----:B------:R-:W-:Y:S01]  /*8ef0*/  UMOV UR11, UR36 ;  /* 0x00000024000b7c82 */ /* 0x000fe20008000000 */
[----:B------:R-:W-:Y:S02]  /*8f00*/  UIADD3 UR21, UPT, UPT, UR49, 0x20, URZ ;  /* 0x0000002031157890 */ /* 0x000fe4000fffe0ff */
[----:B------:R-:W-:Y:S01]  /*8f10*/  UIADD3 UR20, UPT, UPT, UR5, 0x1200, URZ ;  /* 0x0000120005147890 */ /* 0x000fe2000fffe0ff */
[----:B------:R-:W-:Y:S03]  /*8f20*/  UMOV UR23, UR36 ;  /* 0x0000002400177c82 */ /* 0x000fe60008000000 */
[----:B------:R1:W-:Y:S01]  /*8f30*/  UTMASTG.3D [UR8], [UR6] ;  /* 0x00000008060073b5 */ /* 0x0003e20008010000 */
[----:B------:R-:W-:Y:S01]  /*8f40*/  UMOV UR22, UR10 ;  /* 0x0000000a00167c82 */ /* 0x000fe20008000000 */
[----:B------:R-:W-:Y:S02]  /*8f50*/  UIADD3 UR17, UPT, UPT, UR49, 0x40, URZ ;  /* 0x0000004031117890 */ /* 0x000fe4000fffe0ff */
[----:B------:R-:W-:Y:S01]  /*8f60*/  UIADD3 UR16, UPT, UPT, UR5, 0x2200, URZ ;  /* 0x0000220005107890 */ /* 0x000fe2000fffe0ff */
[----:B------:R-:W-:Y:S01]  /*8f70*/  UMOV UR19, UR36 ;  /* 0x0000002400137c82 */ /* 0x000fe20008000000 */
[----:B------:R-:W-:Y:S01]  /*8f80*/  UMOV UR18, UR10 ;  /* 0x0000000a00127c82 */ /* 0x000fe20008000000 */
[----:B------:R1:W-:Y:S01]  /*8f90*/  UTMASTG.3D [UR20], [UR6] ;  /* 0x00000014060073b5 */ /* 0x0003e20008010000 */
[----:B------:R-:W-:Y:S02]  /*8fa0*/  UIADD3 UR13, UPT, UPT, UR49, 0x60, URZ ;  /* 0x00000060310d7890 */ /* 0x000fe4000fffe0ff */
[----:B------:R-:W-:Y:S01]  /*8fb0*/  UIADD3 UR12, UPT, UPT, UR5, 0x3200, URZ ;  /* 0x00003200050c7890 */ /* 0x000fe2000fffe0ff */
[----:B------:R-:W-:Y:S01]  /*8fc0*/  UMOV UR15, UR36 ;  /* 0x00000024000f7c82 */ /* 0x000fe20008000000 */
[----:B------:R-:W-:Y:S01]  /*8fd0*/  UMOV UR14, UR10 ;  /* 0x0000000a000e7c82 */ /* 0x000fe20008000000 */
[----:B------:R1:W-:Y:S06]  /*8fe0*/  UTMASTG.3D [UR16], [UR6] ;  /* 0x00000010060073b5 */ /* 0x0003ec0008010000 */
[----:B------:R1:W-:Y:S02]  /*8ff0*/  UTMASTG.3D [UR12], [UR6] ;  /* 0x0000000c060073b5 */ /* 0x0003e40008010000 */
[----:B-1----:R0:W-:Y:S02]  /*9000*/  UTMACMDFLUSH ;  /* 0x00000000000079b7 */ /* 0x0021e40000000000 */
.L_x_107:
[----:B------:R-:W-:Y:S05]  /*9010*/  BSYNC.RECONVERGENT B0 ;  /* 0x0000000000007941 */ /* 0x000fea0003800200 */
.L_x_106:
[----:B------:R-:W-:Y:S01]  /*9020*/  UIADD3 UR4, UPT, UPT, UR46, 0x1, URZ ;  /* 0x000000012e047890 */ /* 0x000fe2000fffe0ff */
[----:B------:R-:W-:Y:S01]  /*9030*/  ISETP.NE.AND P1, PT, R97, RZ, PT ;  /* 0x000000ff6100720c */ /* 0x000fe20003f25270 */
[----:B--2---:R-:W-:Y:S01]  /*9040*/  IMAD.U32 R0, RZ, RZ, UR53 ;  /* 0x00000035ff007e24 */ /* 0x004fe2000f8e00ff */
[----:B------:R-:W-:Y:S01]  /*9050*/  BSSY.RECONVERGENT B0, `(.L_x_108) ;  /* 0x0000008000007945 */ /* 0x000fe20003800200 */
[----:B------:R-:W-:Y:S04]  /*9060*/  UISETP.NE.AND UP0, UPT, UR4, 0x3, UPT ;  /* 0x000000030400788c */ /* 0x000fe8000bf05270 */
[----:B------:R-:W-:Y:S02]  /*9070*/  USEL UR46, UR4, URZ, UP0 ;  /* 0x000000ff042e7287 */ /* 0x000fe40008000000 */
[----:B------:R-:W-:Y:S04]  /*9080*/  UISETP.EQ.XOR UP0, UPT, UR48, 0x3, !UP0 ;  /* 0x000000033000788c */ /* 0x000fe8000c702a70 */
[----:B------:R-:W-:Y:S01]  /*9090*/  UP2UR UR50, UPR, URZ, 0x1 ;  /* 0x00000001ff327883 */ /* 0x000fe20008000000 */
[----:B------:R-:W-:Y:S01]  /*90a0*/  @P1 LEA R0, R0, UR47, 0x3 ;  /* 0x0000002f00001c11 */ /* 0x000fe2000f8e18ff */
[----:B------:R-:W-:Y:S10]  /*90b0*/  @P0 BRA `(.L_x_109) ;  /* 0x0000000000040947 */ /* 0x000ff40003800000 */
[----:B------:R-:W-:Y:S04]  /*90c0*/  DEPBAR.LE SB0, 0x1 ;  /* 0x000080400000791a */ /* 0x000fe80000000000 */
.L_x_109:
[----:B------:R-:W-:Y:S05]  /*90d0*/  BSYNC.RECONVERGENT B0 ;  /* 0x0000000000007941 */ /* 0x000fea0003800200 */
.L_x_108:
[----:B------:R-:W-:Y:S01]  /*90e0*/  BAR.SYNC.DEFER_BLOCKING 0x1, 0x80 ;  /* 0x0042000000007b1d */ /* 0x000fe20000010000 */
[----:B------:R-:W-:Y:S01]  /*90f0*/  @P1 VIADD R4, R0, 0x58 ;  /* 0x0000005800041836 */ /* 0x000fe20000000000 */
[----:B------:R-:W-:Y:S01]  /*9100*/  @P1 SHF.L.U32 R0, R102, 0x1f, RZ ;  /* 0x0000001f66001819 */ /* 0x000fe200000006ff */
[----:B------:R-:W-:Y:S02]  /*9110*/  UIADD3 UR5, UPT, UPT, UR53, 0x1, URZ ;  /* 0x0000000135057890 */ /* 0x000fe4000fffe0ff */
[----:B------:R-:W-:Y:S01]  /*9120*/  UISETP.NE.AND UP0, UPT, UR37, URZ, UPT ;  /* 0x000000ff2500728c */ /* 0x000fe2000bf05270 */
[----:B------:R-:W-:Y:S01]  /*9130*/  @P1 PRMT R39, R39, 0x654, R4 ;  /* 0x0000065427271816 */ /* 0x000fe20000000004 */
[----:B------:R-:W-:Y:S04]  /*9140*/  UISETP.NE.AND UP1, UPT, UR5, 0x3, UPT ;  /* 0x000000030500788c */ /* 0x000fe8000bf25270 */
[----:B------:R-:W-:Y:S01]  /*9150*/  USEL UR48, UR5, URZ, UP1 ;  /* 0x000000ff05307287 */ /* 0x000fe20008800000 */
[----:B------:R1:W-:Y:S01]  /*9160*/  @P1 SYNCS.ARRIVE.TRANS64.RED.A1T0 RZ, [R39+URZ], RZ ;  /* 0x000000ff27ff19a7 */ /* 0x0003e200081004ff */
[----:B------:R-:W-:Y:S01]  /*9170*/  UMOV UR4, 0x400 ;  /* 0x0000040000047882 */ /* 0x000fe20000000000 */
[----:B------:R-:W-:Y:S01]  /*9180*/  BSSY B1, `(.L_x_110) ;  /* 0x000003b000017945 */ /* 0x000fe20003800000 */
[----:B------:R-:W-:Y:S03]  /*9190*/  ULEA UR47, UR51, UR4, 0x18 ;  /* 0x00000004332f7291 */ /* 0x000fe6000f8ec0ff */
[----:B------:R-:W-:Y:S02]  /*91a0*/  UMOV UR4, 0xa0 ;  /* 0x000000a000047882 */ /* 0x000fe40000000000 */
[----:B------:R-:W-:Y:S01]  /*91b0*/  USEL UR40, UR4, 0x40, !UP0 ;  /* 0x0000004004287887 */ /* 0x000fe2000c000000 */
[----:B------:R-:W-:Y:S04]  /*91c0*/  LEA R5, R100, UR47, 0x3 ;  /* 0x0000002f64057c11 */ /* 0x000fe8000f8e18ff */
[----:B------:R-:W2:Y:S02]  /*91d0*/  @P1 SYNCS.PHASECHK.TRANS64.TRYWAIT P0, [R5+URZ+0x40], R0 ;  /* 0x00004000050015a7 */ /* 0x000ea400080011ff */
[----:B--2---:R-:W-:Y:S01]  /*91e0*/  @P1 SEL R101, RZ, 0x1, !P0 ;  /* 0x00000001ff651807 */ /* 0x004fe20004000000 */
[----:B-1----:R-:W-:Y:S06]  /*91f0*/  @!P1 BRA `(.L_x_111) ;  /* 0x0000000000cc9947 */ /* 0x002fec0003800000 */
[----:B------:R-:W-:Y:S01]  /*9200*/  ISETP.NE.AND P1, PT, R103, RZ, PT ;  /* 0x000000ff6700720c */ /* 0x000fe20003f25270 */
[----:B------:R-:W-:Y:S01]  /*9210*/  BSSY B0, `(.L_x_112) ;  /* 0x0000008000007945 */ /* 0x000fe20003800000 */
[----:B------:R-:W-:Y:S11]  /*9220*/  ISETP.NE.AND P0, PT, R101, RZ, PT ;  /* 0x000000ff6500720c */ /* 0x000ff60003f05270 */
[----:B------:R-:W-:Y:S04]  /*9230*/  @P1 IMAD R3, R100, 0x4000, R91 ;  /* 0x0000400064031824 */ /* 0x000fe800078e025b */
[----:B------:R-:W-:Y:S01]  /*9240*/  @P1 IMAD.IADD R0, R98, 0x1, R3 ;  /* 0x0000000162001824 */ /* 0x000fe200078e0203 */
[----:B------:R-:W-:Y:S06]  /*9250*/  @P0 BRA `(.L_x_113) ;  /* 0x00000000000c0947 */ /* 0x000fec0003800000 */
[----:B------:R-:W-:Y:S04]  /*9260*/  SHF.L.U32 R4, R102, 0x1f, RZ ;  /* 0x0000001f66047819 */ /* 0x000fe800000006ff */
[----:B------:R-:W1:Y:S02]  /*9270*/  SYNCS.PHASECHK.TRANS64.TRYWAIT P0, [R5+URZ+0x40], R4 ;  /* 0x00004004050075a7 */ /* 0x000e6400080011ff */
[----:B-1----:R-:W-:Y:S05]  /*9280*/  @!P0 BRA `(.L_x_114) ;  /* 0x0000006400f08947 */ /* 0x002fea0003800000 */
.L_x_113:
[----:B------:R-:W-:Y:S05]  /*9290*/  BSYNC B0 ;  /* 0x0000000000007941 */ /* 0x000fea0003800000 */
.L_x_112:
[----:B------:R-:W-:Y:S01]  /*92a0*/  ISETP.NE.AND P0, PT, R103, RZ, PT ;  /* 0x000000ff6700720c */ /* 0x000fe20003f05270 */
[----:B------:R-:W-:Y:S11]  /*92b0*/  VIADD R100, R100, 0x1 ;  /* 0x0000000164647836 */ /* 0x000ff60000000000 */
[----:B------:R-:W-:Y:S01]  /*92c0*/  @!UPT UIADD3 URZ, UPT, UPT, URZ, URZ, URZ ;  /* 0x000000fffffff290 */ /* 0x000fe2000fffe0ff */
[----:B------:R-:W2:Y:S01]  /*92d0*/  @P0 LDS R42, [R0] ;  /* 0x00000000002a0984 */ /* 0x000ea20000000800 */
[----:B-1----:R-:W-:Y:S03]  /*92e0*/  @P0 IMAD.IADD R5, R99, 0x1, R3 ;  /* 0x0000000163050824 */ /* 0x002fe600078e0203 */
[----:B------:R-:W1:Y:S01]  /*92f0*/  @P0 LDS R46, [R0+0x200] ;  /* 0x00020000002e0984 */ /* 0x000e620000000800 */
[----:B------:R-:W-:Y:S03]  /*9300*/  @P0 IMAD.IADD R4, R98, 0x1, R5 ;  /* 0x0000000162040824 */ /* 0x000fe600078e0205 */
[----:B------:R-:W1:Y:S04]  /*9310*/  @P0 LDS R50, [R0+0x400] ;  /* 0x0004000000320984 */ /* 0x000e680000000800 */
[----:B------:R-:W1:Y:S04]  /*9320*/  @P0 LDS R54, [R0+0x600] ;  /* 0x0006000000360984 */ /* 0x000e680000000800 */
[----:B------:R-:W1:Y:S04]  /*9330*/  @P0 LDS R58, [R0+0x800] ;  /* 0x00080000003a0984 */ /* 0x000e680000000800 */
[----:B------:R-:W1:Y:S04]  /*9340*/  @P0 LDS R62, [R0+0xa00] ;  /* 0x000a0000003e0984 */ /* 0x000e680000000800 */
[----:B------:R-:W1:Y:S04]  /*9350*/  @P0 LDS R66, [R0+0xc00] ;  /* 0x000c000000420984 */ /* 0x000e680000000800 */
[----:B------:R-:W1:Y:S04]  /*9360*/  @P0 LDS R70, [R0+0xe00] ;  /* 0x000e000000460984 */ /* 0x000e680000000800 */
[----:B------:R-:W1:Y:S04]  /*9370*/  @P0 LDS R40, [R3] ;  /* 0x0000000003280984 */ /* 0x000e680000000800 */
[----:B------:R-:W1:Y:S04]  /*9380*/  @P0 LDS R45, [R3+0x200] ;  /* 0x00020000032d0984 */ /* 0x000e680000000800 */
[----:B------:R-:W1:Y:S04]  /*9390*/  @P0 LDS R49, [R3+0x400] ;  /* 0x0004000003310984 */ /* 0x000e680000000800 */
        /* <DEDUP_REMOVED lines=24> */
[----:B--2---:R-:W-:Y:S02]  /*9520*/  LOP3.LUT R102, R102, R3, RZ, 0x3c, !PT ;  /* 0x0000000366667212 */ /* 0x004fe400078e3cff */
.L_x_111:
[----:B------:R-:W-:Y:S05]  /*9530*/  BSYNC B1 ;  /* 0x0000000000017941 */ /* 0x000fea0003800000 */
.L_x_110:
[----:B------:R-:W-:Y:S05]  /*9540*/  VIADD R38, R37, UR40 ;  /* 0x0000002825267c36 */ /* 0x000fea0008000000 */
[----:B------:R-:W-:Y:S04]  /*9550*/  SHF.R.U32.HI R3, RZ, 0x15, R38 ;  /* 0x00000015ff037819 */ /* 0x000fe80000011626 */
        /* <DEDUP_REMOVED lines=8> */
[----:B------:R-:W2:Y:S01]  /*95e0*/  LDCU.64 UR6, c[0x4][0x78] ;  /* 0x01000f00ff0677ac */ /* 0x000ea20008000a00 */
[----:B------:R-:W3:Y:S01]  /*95f0*/  LDC.64 R14, c[0x4][R15] ;  /* 0x010000000f0e7b82 */ /* 0x000ee20000000a00 */
[----:B------:R-:W5:Y:S01]  /*9600*/  LDCU.64 UR4, c[0x4][0x10] ;  /* 0x01000200ff0477ac */ /* 0x000f620008000a00 */
[----:B-1----:R-:W-:Y:S01]  /*9610*/  MOV R5, UR9 ;  /* 0x0000000900057c02 */ /* 0x002fe20008000f00 */
[----:B------:R-:W-:Y:S01]  /*9620*/  IMAD.U32 R4, RZ, RZ, UR8 ;  /* 0x00000008ff047e24 */ /* 0x000fe2000f8e00ff */
[----:B--2---:R-:W-:Y:S01]  /*9630*/  MOV R7, UR7 ;  /* 0x0000000700077c02 */ /* 0x004fe20008000f00 */
[----:B------:R-:W-:Y:S01]  /*9640*/  IMAD.U32 R6, RZ, RZ, UR6 ;  /* 0x00000006ff067e24 */ /* 0x000fe2000f8e00ff */
[----:B-----5:R-:W-:Y:S01]  /*9650*/  MOV R11, UR5 ;  /* 0x00000005000b7c02 */ /* 0x020fe20008000f00 */
[----:B------:R-:W-:Y:S02]  /*9660*/  IMAD.U32 R10, RZ, RZ, UR4 ;  /* 0x00000004ff0a7e24 */ /* 0x000fe4000f8e00ff */
[----:B------:R-:W-:Y:S07]  /*9670*/  LEPC R20, `(.L_x_115) ;  /* 0x000000001014794e */ /* 0x000fee0000000000 */
[----:B---34-:R-:W-:Y:S05]  /*9680*/  CALL.ABS.NOINC R14 ;  /* 0x000000000e007343 */ /* 0x018fea0003c00000 */
.L_x_115:
[----:B------:R-:W-:Y:S01]  /*9690*/  ISETP.NE.AND P0, PT, R93, RZ, PT ;  /* 0x000000ff5d00720c */ /* 0x000fe20003f05270 */
[----:B------:R-:W-:Y:S05]  /*96a0*/  WARPSYNC.ALL ;  /* 0x0000000000007948 */ /* 0x000fea0003800000 */
[----:B------:R-:W2:Y:S01]  /*96b0*/  S2R R39, SR_CgaCtaId ;  /* 0x0000000000277919 */ /* 0x000ea20000008800 */
[----:B------:R-:W-:Y:S01]  /*96c0*/  R2UR UR4, R38 ;  /* 0x00000000260472ca */ /* 0x000fe200000e0000 */
[----:B------:R-:W2:Y:S01]  /*96d0*/  S2UR UR51, SR_CgaCtaId ;  /* 0x00000000003379c3 */ /* 0x000ea20000008800 */
[----:B------:R-:W-:Y:S11]  /*96e0*/  BSSY.RECONVERGENT B0, `(.L_x_116) ;  /* 0x0000087000007945 */ /* 0x000ff60003800200 */
[----:B-1----:R-:W1:Y:S01]  /*96f0*/  LDTM.x32 R4, tmem[UR4] ;  /* 0x00000004000479ee */ /* 0x002e6200082c0000 */
[----:B------:R-:W-:Y:S06]  /*9700*/  USHF.L.U32 UR4, UR46, 0xe, URZ ;  /* 0x0000000e2e047899 */ /* 0x000fec00080006ff */
[----:B------:R-:W-:Y:S04]  /*9710*/  IADD3 R0, PT, PT, R91, UR4, RZ ;  /* 0x000000045b007c10 */ /* 0x000fe8000fffe0ff */
[CC--:B------:R-:W-:Y:S02]  /*9720*/  IADD3 R104, PT, PT, R98.reuse, R0.reuse, RZ ;  /* 0x0000000062687210 */ /* 0x0c0fe40007ffe0ff */
[----:B------:R-:W-:Y:S04]  /*9730*/  IADD3 R3, PT, PT, R99, R0, RZ ;  /* 0x0000000063037210 */ /* 0x000fe80007ffe0ff */
[----:B------:R-:W-:Y:S01]  /*9740*/  IADD3 R0, PT, PT, R98, R3, RZ ;  /* 0x0000000362007210 */ /* 0x000fe20007ffe0ff */
[C---:B-1----:R-:W-:Y:S01]  /*9750*/  FMUL R4, R36.reuse, R4 ;  /* 0x0000000424047220 */ /* 0x042fe20000400000 */
        /* <DEDUP_REMOVED lines=102> */
[----:B--2---:R-:W-:Y:S05]  /*9dc0*/  @P0 BRA `(.L_x_117) ;  /* 0x0000000000600947 */ /* 0x004fea0003800000 */
        /* <DEDUP_REMOVED lines=23> */
[----:B--2---:R0:W-:Y:S02]  /*9f40*/  UTMACMDFLUSH ;  /* 0x00000000000079b7 */ /* 0x0041e40000000000 */
.L_x_117:
[----:B------:R-:W-:Y:S05]  /*9f50*/  BSYNC.RECONVERGENT B0 ;  /* 0x0000000000007941 */ /* 0x000fea0003800200 */
.L_x_116:
[----:B------:R-:W-:Y:S01]  /*9f60*/  UISETP.NE.AND UP1, UPT, UR50, URZ, UPT ;  /* 0x000000ff3200728c */ /* 0x000fe2000bf25270 */
[----:B------:R-:W-:Y:S01]  /*9f70*/  ISETP.NE.AND P1, PT, R97, RZ, PT ;  /* 0x000000ff6100720c */ /* 0x000fe20003f25270 */
[----:B------:R-:W-:Y:S01]  /*9f80*/  UIADD3 UR4, UPT, UPT, UR46, 0x1, URZ ;  /* 0x000000012e047890 */ /* 0x000fe2000fffe0ff */
[----:B-1----:R-:W-:Y:S01]  /*9f90*/  IMAD.U32 R0, RZ, RZ, UR48 ;  /* 0x00000030ff007e24 */ /* 0x002fe2000f8e00ff */
[----:B------:R-:W-:Y:S02]  /*9fa0*/  BSSY.RECONVERGENT B0, `(.L_x_118) ;  /* 0x0000008000007945 */ /* 0x000fe40003800200 */
[----:B------:R-:W-:Y:S02]  /*9fb0*/  UISETP.NE.AND UP0, UPT, UR4, 0x3, UPT ;  /* 0x000000030400788c */ /* 0x000fe4000bf05270 */
[----:B------:R-:W-:Y:S02]  /*9fc0*/  UISETP.EQ.XOR UP1, UPT, UR4, 0x3, UP1 ;  /* 0x000000030400788c */ /* 0x000fe40008f22a70 */
[----:B------:R-:W-:Y:S02]  /*9fd0*/  USEL UR46, UR4, URZ, UP0 ;  /* 0x000000ff042e7287 */ /* 0x000fe40008000000 */
[----:B------:R-:W-:Y:S02]  /*9fe0*/  UP2UR UR50, UPR, URZ, 0x2 ;  /* 0x00000002ff327883 */ /* 0x000fe40008000000 */
[----:B------:R-:W-:Y:S01]  /*9ff0*/  @P1 LEA R0, R0, UR47, 0x3 ;  /* 0x0000002f00001c11 */ /* 0x000fe2000f8e18ff */
[----:B------:R-:W-:Y:S05]  /*a000*/  @P0 BRA `(.L_x_119) ;  /* 0x0000000000040947 */ /* 0x000fea0003800000 */
[----:B------:R-:W-:Y:S04]  /*a010*/  DEPBAR.LE SB0, 0x1 ;  /* 0x000080400000791a */ /* 0x000fe80000000000 */
.L_x_119:
[----:B------:R-:W-:Y:S05]  /*a020*/  BSYNC.RECONVERGENT B0 ;  /* 0x0000000000007941 */ /* 0x000fea0003800200 */
.L_x_118:
        /* <DEDUP_REMOVED lines=27> */
.L_x_123:
[----:B------:R-:W-:Y:S05]  /*a1e0*/  BSYNC B0 ;  /* 0x0000000000007941 */ /* 0x000fea0003800000 */
.L_x_122:
        /* <DEDUP_REMOVED lines=41> */
.L_x_121:
[----:B------:R-:W-:Y:S05]  /*a480*/  BSYNC B1 ;  /* 0x0000000000017941 */ /* 0x000fea0003800000 */
.L_x_120:
        /* <DEDUP_REMOVED lines=21> */
.L_x_125:
        /* <DEDUP_REMOVED lines=140> */
.L_x_127:
[----:B------:R-:W-:Y:S05]  /*aea0*/  BSYNC.RECONVERGENT B0 ;  /* 0x0000000000007941 */ /* 0x000fea0003800200 */
.L_x_126:
        /* <DEDUP_REMOVED lines=12> */
.L_x_129:
[----:B------:R-:W-:Y:S05]  /*af70*/  BSYNC.RECONVERGENT B0 ;  /* 0x0000000000007941 */ /* 0x000fea0003800200 */
.L_x_128:
        /* <DEDUP_REMOVED lines=27> */
.L_x_133:
[----:B------:R-:W-:Y:S05]  /*b130*/  BSYNC B0 ;  /* 0x0000000000007941 */ /* 0x000fea0003800000 */
.L_x_132:
        /* <DEDUP_REMOVED lines=41> */
.L_x_131:
[----:B------:R-:W-:Y:S05]  /*b3d0*/  BSYNC B1 ;  /* 0x0000000000017941 */ /* 0x000fea0003800000 */
.L_x_130:
        /* <DEDUP_REMOVED lines=21> */
.L_x_135:
        /* <DEDUP_REMOVED lines=140> */
.L_x_137:
[----:B------:R-:W-:Y:S05]  /*bdf0*/  BSYNC.RECONVERGENT B0 ;  /* 0x0000000000007941 */ /* 0x000fea0003800200 */
.L_x_136:
        /* <DEDUP_REMOVED lines=12> */
.L_x_139:
[----:B------:R-:W-:Y:S05]  /*bec0*/  BSYNC.RECONVERGENT B0 ;  /* 0x0000000000007941 */ /* 0x000fea0003800200 */
.L_x_138:
        /* <DEDUP_REMOVED lines=27> */
.L_x_143:
[----:B------:R-:W-:Y:S05]  /*c080*/  BSYNC B0 ;  /* 0x0000000000007941 */ /* 0x000fea0003800000 */
.L_x_142:
        /* <DEDUP_REMOVED lines=41> */
.L_x_141:
[----:B------:R-:W-:Y:S05]  /*c320*/  BSYNC B1 ;  /* 0x0000000000017941 */ /* 0x000fea0003800000 */
.L_x_140:
        /* <DEDUP_REMOVED lines=21> */
.L_x_145:
        /* <DEDUP_REMOVED lines=140> */
.L_x_147:
[----:B------:R-:W-:Y:S05]  /*cd40*/  BSYNC.RECONVERGENT B0 ;  /* 0x0000000000007941 */ /* 0x000fea0003800200 */
.L_x_146:
        /* <DEDUP_REMOVED lines=12> */
.L_x_149:
[----:B------:R-:W-:Y:S05]  /*ce10*/  BSYNC.RECONVERGENT B0 ;  /* 0x0000000000007941 */ /* 0x000fea0003800200 */
.L_x_148:
        /* <DEDUP_REMOVED lines=27> */
.L_x_153:
[----:B------:R-:W-:Y:S05]  /*cfd0*/  BSYNC B0 ;  /* 0x0000000000007941 */ /* 0x000fea0003800000 */
.L_x_152:
        /* <DEDUP_REMOVED lines=41> */
.L_x_151:
[----:B------:R-:W-:Y:S05]  /*d270*/  BSYNC B1 ;  /* 0x0000000000017941 */ /* 0x000fea0003800000 */
.L_x_150:
        /* <DEDUP_REMOVED lines=21> */
.L_x_155:
        /* <DEDUP_REMOVED lines=140> */
.L_x_157:
[----:B------:R-:W-:Y:S05]  /*dc90*/  BSYNC.RECONVERGENT B0 ;  /* 0x0000000000007941 */ /* 0x000fea0003800200 */
.L_x_156:
        /* <DEDUP_REMOVED lines=12> */
.L_x_159:
[----:B------:R-:W-:Y:S05]  /*dd60*/  BSYNC.RECONVERGENT B0 ;  /* 0x0000000000007941 */ /* 0x000fea0003800200 */
.L_x_158:
[----:B------:R-:W-:Y:S01]  /*dd70*/  BAR.SYNC.DEFER_BLOCKING 0x1, 0x80 ;  /* 0x0042000000007b1d */ /* 0x000fe20000010000 */
[----:B------:R-:W-:Y:S01]  /*dd80*/  @P1 VIADD R4, R0, 0x58 ;  /* 0x0000005800041836 */ /* 0x000fe20000000000 */
[----:B------:R-:W-:Y:S01]  /*dd90*/  @P1 SHF.L.U32 R0, R102, 0x1f, RZ ;  /* 0x0000001f66001819 */ /* 0x000fe200000006ff */
[----:B------:R-:W-:Y:S03]  /*dda0*/  UISETP.NE.AND UP0, UPT, UR37, URZ, UPT ;  /* 0x000000ff2500728c */ /* 0x000fe6000bf05270 */
[----:B------:R-:W-:Y:S01]  /*ddb0*/  @P1 PRMT R39, R39, 0x654, R4 ;  /* 0x0000065427271816 */ /* 0x000fe20000000004 */
[----:B------:R-:W-:Y:S03]  /*ddc0*/  USEL UR40, URZ, 0xe0, !UP0 ;  /* 0x000000e0ff287887 */ /* 0x000fe6000c000000 */
[----:B------:R1:W-:Y:S01]  /*ddd0*/  @P1 SYNCS.ARRIVE.TRANS64.RED.A1T0 RZ, [R39+URZ], RZ ;  /* 0x000000ff27ff19a7 */ /* 0x0003e200081004ff */
[----:B------:R-:W-:Y:S01]  /*dde0*/  UMOV UR4, 0x400 ;  /* 0x0000040000047882 */ /* 0x000fe20000000000 */
[----:B------:R-:W-:Y:S01]  /*ddf0*/  BSSY B1, `(.L_x_160) ;  /* 0x0000037000017945 */ /* 0x000fe20003800000 */
[----:B------:R-:W-:Y:S02]  /*de00*/  ULEA UR47, UR51, UR4, 0x18 ;  /* 0x00000004332f7291 */ /* 0x000fe4000f8ec0ff */
[----:B------:R-:W-:Y:S04]  /*de10*/  UIADD3 UR4, UPT, UPT, UR48, 0x1, URZ ;  /* 0x0000000130047890 */ /* 0x000fe8000fffe0ff */
[----:B------:R-:W-:Y:S01]  /*de20*/  LEA R3, R100, UR47, 0x3 ;  /* 0x0000002f64037c11 */ /* 0x000fe2000f8e18ff */
[----:B------:R-:W-:Y:S03]  /*de30*/  UISETP.NE.AND UP1, UPT, UR4, 0x3, UPT ;  /* 0x000000030400788c */ /* 0x000fe6000bf25270 */
[----:B------:R-:W2:Y:S01]  /*de40*/  @P1 SYNCS.PHASECHK.TRANS64.TRYWAIT P0, [R3+URZ+0x40], R0 ;  /* 0x00004000030015a7 */ /* 0x000ea200080011ff */
[----:B------:R-:W-:Y:S01]  /*de50*/  USEL UR53, UR4, URZ, UP1 ;  /* 0x000000ff04357287 */ /* 0x000fe20008800000 */
[----:B--2---:R-:W-:Y:S01]  /*de60*/  @P1 SEL R101, RZ, 0x1, !P0 ;  /* 0x00000001ff651807 */ /* 0x004fe20004000000 */
[----:B-1----:R-:W-:Y:S10]  /*de70*/  @!P1 BRA `(.L_x_161) ;  /* 0x0000000000b89947 */ /* 0x002ff40003800000 */
        /* <DEDUP_REMOVED lines=9> */
.L_x_163:
[----:B------:R-:W-:Y:S05]  /*df10*/  BSYNC B0 ;  /* 0x0000000000007941 */ /* 0x000fea0003800000 */
.L_x_162:
[----:B------:R-:W-:Y:S11]  /*df20*/  ISETP.NE.AND P0, PT, R103, RZ, PT ;  /* 0x000000ff6700720c */ /* 0x000ff60003f05270 */
[----:B------:R-:W-:Y:S02]  /*df30*/  @!UPT UIADD3 URZ, UPT, UPT, URZ, URZ, URZ ;  /* 0x000000fffffff290 */ /* 0x000fe4000fffe0ff */
[----:B------:R2:W2:Y:S01]  /*df40*/  @P0 LDS R42, [R0] ;  /* 0x00000000002a0984 */ /* 0x0004a20000000800 */
[----:B-1----:R-:W-:Y:S03]  /*df50*/  @P0 IMAD.IADD R3, R99, 0x1, R100 ;  /* 0x0000000163030824 */ /* 0x002fe600078e0264 */
[----:B------:R1:W1:Y:S02]  /*df60*/  @P0 LDS R46, [R0+0x200] ;  /* 0x00020000002e0984 */ /* 0x0002640000000800 */
[----:B------:R-:W-:Y:S02]  /*df70*/  @P0 IADD3 R4, PT, PT, R98, R3, RZ ;  /* 0x0000000362040210 */ /* 0x000fe40007ffe0ff */
        /* <DEDUP_REMOVED lines=29> */
[----:B--2---:R1:W1:Y:S02]  /*e150*/  @P0 LDS R72, [R4+0xe00] ;  /* 0x000e000004480984 */ /* 0x0042640000000800 */
.L_x_161:
[----:B------:R-:W-:Y:S05]  /*e160*/  BSYNC B1 ;  /* 0x0000000000017941 */ /* 0x000fea0003800000 */
.L_x_160:
        /* <DEDUP_REMOVED lines=21> */
.L_x_165:
[----:B------:R-:W-:Y:S01]  /*e2c0*/  ISETP.NE.AND P0, PT, R93, RZ, PT ;  /* 0x000000ff5d00720c */ /* 0x000fe20003f05270 */
[----:B------:R-:W-:Y:S05]  /*e2d0*/  WARPSYNC.ALL ;  /* 0x0000000000007948 */ /* 0x000fea0003800000 */
[----:B------:R-:W-:Y:S01]  /*e2e0*/  R2UR UR4, R37 ;  /* 0x00000000250472ca */ /* 0x000fe200000e0000 */
[----:B------:R-:W-:Y:S11]  /*e2f0*/  BSSY.RECONVERGENT B0, `(.L_x_166) ;  /* 0x0000088000007945 */ /* 0x000ff60003800200 */
[----:B------:R-:W-:Y:S01]  /*e300*/  @!UPT UIADD3 URZ, UPT, UPT, URZ, URZ, URZ ;  /* 0x000000fffffff290 */ /* 0x000fe2000fffe0ff */
[----:B------:R-:W1:Y:S01]  /*e310*/  LDTM.x32 R4, tmem[UR4] ;  /* 0x00000004000479ee */ /* 0x000e6200082c0000 */
[----:B------:R-:W-:Y:S06]  /*e320*/  USHF.L.U32 UR4, UR46, 0xe, URZ ;  /* 0x0000000e2e047899 */ /* 0x000fec00080006ff */
[----:B------:R-:W-:Y:S04]  /*e330*/  IADD3 R0, PT, PT, R91, UR4, RZ ;  /* 0x000000045b007c10 */ /* 0x000fe8000fffe0ff */
[-C--:B------:R-:W-:Y:S02]  /*e340*/  IADD3 R99, PT, PT, R99, R0.reuse, RZ ;  /* 0x0000000063637210 */ /* 0x080fe40007ffe0ff */
[C---:B------:R-:W-:Y:S02]  /*e350*/  IADD3 R0, PT, PT, R98.reuse, R0, RZ ;  /* 0x0000000062007210 */ /* 0x040fe40007ffe0ff */
        /* <DEDUP_REMOVED lines=102> */
[----:B--2---:R-:W2:Y:S02]  /*e9c0*/  FENCE.VIEW.ASYNC.S ;  /* 0x00000000000073c6 */ /* 0x004ea40000000000 */
[----:B--2---:R-:W-:Y:S06]  /*e9d0*/  BAR.SYNC.DEFER_BLOCKING 0x1, 0x80 ;  /* 0x0042000000007b1d */ /* 0x004fec0000010000 */
[----:B------:R-:W-:Y:S05]  /*e9e0*/  @P0 BRA `(.L_x_167) ;  /* 0x0000000000600947 */ /* 0x000fea0003800000 */
        /* <DEDUP_REMOVED lines=24> */
.L_x_167:
[----:B------:R-:W-:Y:S05]  /*eb70*/  BSYNC.RECONVERGENT B0 ;  /* 0x0000000000007941 */ /* 0x000fea0003800200 */
.L_x_166:
[----:B------:R-:W-:Y:S01]  /*eb80*/  UISETP.NE.AND UP0, UPT, UR50, URZ, UPT ;  /* 0x000000ff3200728c */ /* 0x000fe2000bf05270 */
[----:B------:R-:W-:Y:S01]  /*eb90*/  BSSY.RECONVERGENT B0, `(.L_x_168) ;  /* 0x0000009000007945 */ /* 0x000fe20003800200 */
[----:B------:R-:W-:Y:S04]  /*eba0*/  UIADD3 UR4, UPT, UPT, UR46, 0x1, URZ ;  /* 0x000000012e047890 */ /* 0x000fe8000fffe0ff */
[----:B------:R-:W-:Y:S02]  /*ebb0*/  UISETP.EQ.XOR UP1, UPT, UR4, 0x3, UP0 ;  /* 0x000000030400788c */ /* 0x000fe40008722a70 */
[----:B------:R-:W-:Y:S02]  /*ebc0*/  UISETP.NE.AND UP0, UPT, UR4, 0x3, UPT ;  /* 0x000000030400788c */ /* 0x000fe4000bf05270 */
[----:B------:R-:W-:Y:S02]  /*ebd0*/  USEL UR5, URZ, 0x1, !UP1 ;  /* 0x00000001ff057887 */ /* 0x000fe4000c800000 */
[----:B------:R-:W-:Y:S02]  /*ebe0*/  USEL UR52, UR4, URZ, UP0 ;  /* 0x000000ff04347287 */ /* 0x000fe40008000000 */
[----:B------:R-:W-:Y:S01]  /*ebf0*/  ULOP3.LUT UR56, UR56, UR5, URZ, 0x3c, !UPT ;  /* 0x0000000538387292 */ /* 0x000fe2000f8e3cff */
[----:B------:R-:W-:Y:S11]  /*ec00*/  @P0 BRA `(.L_x_169) ;  /* 0x0000000000040947 */ /* 0x000ff60003800000 */
[----:B------:R-:W-:Y:S04]  /*ec10*/  DEPBAR.LE SB0, 0x1 ;  /* 0x000080400000791a */ /* 0x000fe80000000000 */
.L_x_169:
[----:B------:R-:W-:Y:S05]  /*ec20*/  BSYNC.RECONVERGENT B0 ;  /* 0x0000000000007941 */ /* 0x000fea0003800200 */
.L_x_168:
[----:B------:R-:W-:Y:S01]  /*ec30*/  BAR.SYNC.DEFER_BLOCKING 0x1, 0x80 ;  /* 0x0042000000007b1d */ /* 0x000fe20000010000 */
[----:B------:R-:W-:Y:S09]  /*ec40*/  UISETP.NE.AND UP0, UPT, UR55, -0x8, UPT ;  /* 0xfffffff83700788c */ /* 0x000ff2000bf05270 */
[----:B------:R-:W-:Y:S05]  /*ec50*/  BRA.U !UP0, `(.L_x_170) ;  /* 0x0000000108287547 */ /* 0x000fea000b800000 */
[----:B-1----:R-:W1:Y:S01]  /*ec60*/  S2R R0, SR_CgaCtaId ;  /* 0x0000000000007919 */ /* 0x002e620000008800 */
[----:B------:R-:W-:Y:S01]  /*ec70*/  ISETP.NE.AND P0, PT, R97, RZ, PT ;  /* 0x000000ff6100720c */ /* 0x000fe20003f05270 */
[----:B------:R-:W-:Y:S01]  /*ec80*/  IMAD.U32 R3, RZ, RZ, UR53 ;  /* 0x00000035ff037e24 */ /* 0x000fe2000f8e00ff */
[----:B------:R-:W-:Y:S04]  /*ec90*/  UIADD3 UR4, UPT, UPT, UR53, 0x1, URZ ;  /* 0x0000000135047890 */ /* 0x000fe8000fffe0ff */
[----:B------:R-:W-:Y:S04]  /*eca0*/  UISETP.NE.AND UP0, UPT, UR4, 0x3, UPT ;  /* 0x000000030400788c */ /* 0x000fe8000bf05270 */
[----:B------:R-:W-:Y:S03]  /*ecb0*/  USEL UR53, UR4, URZ, UP0 ;  /* 0x000000ff04357287 */ /* 0x000fe60008000000 */
[----:B------:R-:W-:Y:S05]  /*ecc0*/  @P0 LEA R3, R3, UR47, 0x3 ;  /* 0x0000002f03030c11 */ /* 0x000fea000f8e18ff */
[----:B------:R-:W-:Y:S05]  /*ecd0*/  @P0 VIADD R3, R3, 0x58 ;  /* 0x0000005803030836 */ /* 0x000fea0000000000 */
[----:B-1----:R-:W-:Y:S04]  /*ece0*/  @P0 PRMT R0, R0, 0x654, R3 ;  /* 0x0000065400000816 */ /* 0x002fe80000000003 */
[----:B------:R2:W-:Y:S03]  /*ecf0*/  @P0 SYNCS.ARRIVE.TRANS64.RED.A1T0 RZ, [R0+URZ], RZ ;  /* 0x000000ff00ff09a7 */ /* 0x0005e600081004ff */
.L_x_170:
[----:B------:R-:W-:Y:S01]  /*ed00*/  R2UR UR4, R96 ;  /* 0x00000000600472ca */ /* 0x000fe200000e0000 */
[----:B------:R-:W-:Y:S01]  /*ed10*/  UIADD3 UR55, UPT, UPT, UR55, 0x8, URZ ;  /* 0x0000000837377890 */ /* 0x000fe2000fffe0ff */
[----:B------:R-:W-:Y:S01]  /*ed20*/  R2UR UR5, R73 ;  /* 0x00000000490572ca */ /* 0x000fe200000e0000 */
[----:B------:R-:W-:Y:S01]  /*ed30*/  ULOP3.LUT UR37, UR37, 0x1, URZ, 0x3c, !UPT ;  /* 0x0000000125257892 */ /* 0x000fe2000f8e3cff */
[----:B------:R-:W-:Y:S02]  /*ed40*/  R2UR UR36, R94 ;  /* 0x000000005e2472ca */ /* 0x000fe400000e0000 */
[C---:B------:R-:W-:Y:S04]  /*ed50*/  ISETP.NE.AND P0, PT, R88.reuse, 0x2, PT ;  /* 0x000000025800780c */ /* 0x040fe80003f05270 */
[----:B-12---:R-:W-:Y:S02]  /*ed60*/  SEL R0, RZ, 0x1, P0 ;  /* 0x00000001ff007807 */ /* 0x006fe40000000000 */
[----:B------:R-:W-:Y:S01]  /*ed70*/  SEL R88, R88, RZ, P0 ;  /* 0x000000ff58587207 */ /* 0x000fe20000000000 */
[----:B------:R-:W-:Y:S01]  /*ed80*/  UISETP.NE.AND UP0, UPT, UR4, URZ, UPT ;  /* 0x000000ff0400728c */ /* 0x000fe2000bf05270 */
[----:B------:R-:W-:Y:S01]  /*ed90*/  R2UR UR4, R78 ;  /* 0x000000004e0472ca */ /* 0x000fe200000e0000 */
[----:B------:R-:W-:Y:S01]  /*eda0*/  UIADD3 UR25, UPT, UPT, UR38, UR5, URZ ;  /* 0x0000000526197290 */ /* 0x000fe2000fffe0ff */
[----:B------:R-:W-:Y:S11]  /*edb0*/  LOP3.LUT R89, R89, R0, RZ, 0x3c, !PT ;  /* 0x0000000059597212 */ /* 0x000ff600078e3cff */
[----:B------:R-:W-:Y:S01]  /*edc0*/  UIADD3 UR11, UPT, UPT, UR39, UR4, URZ ;  /* 0x00000004270b7290 */ /* 0x000fe2000fffe0ff */
[----:B------:R-:W-:Y:S11]  /*edd0*/  BRA.U UP0, `(.L_x_171) ;  /* 0xffffff7500547547 */ /* 0x000ff6000b83ffff */
[----:B------:R-:W-:Y:S01]  /*ede0*/  R2UR UR4, R86 ;  /* 0x00000000560472ca */ /* 0x000fe200000e0000 */
[----:B------:R-:W-:-:S12]  /*edf0*/  SYNCS.ARRIVE.TRANS64.A1T0 RZ, [UR47+0xd0], RZ ;  /* 0x0000d0ffffff79a7 */ /* 0x000fd8000810002f */
[----:B------:R-:W-:-:S09]  /*ee00*/  UISETP.NE.AND UP0, UPT, UR4, URZ, UPT ;  /* 0x000000ff0400728c */ /* 0x000fd2000bf05270 */
[----:B------:R-:W-:Y:S05]  /*ee10*/  BRA.U !UP0, `(.L_x_172) ;  /* 0x0000000108487547 */ /* 0x000fea000b800000 */
[----:B------:R-:W1:Y:S02]  /*ee20*/  LDCU.64 UR4, c[0x0][0xa90] ;  /* 0x00015200ff0477ac */ /* 0x000e640008000a00 */
[----:B-1----:R-:W-:-:S04]  /*ee30*/  UISETP.NE.U32.AND UP0, UPT, UR4, URZ, UPT ;  /* 0x000000ff0400728c */ /* 0x002fc8000bf05070 */
[----:B------:R-:W-:-:S09]  /*ee40*/  UISETP.NE.AND.EX UP0, UPT, UR5, URZ, UPT, UP0 ;  /* 0x000000ff0500728c */ /* 0x000fd2000bf05300 */
[----:B------:R-:W-:Y:S05]  /*ee50*/  BRA.U UP0, `(.L_x_173) ;  /* 0x00000001000c7547 */ /* 0x000fea000b800000 */
[----:B------:R-:W-:-:S13]  /*ee60*/  FSETP.NEU.AND P0, PT, R41, RZ, PT ;  /* 0x000000ff2900720b */ /* 0x000fda0003f0d000 */
[----:B------:R-:W-:Y:S05]  /*ee70*/  @!P0 EXIT ;  /* 0x000000000000894d */ /* 0x000fea0003800000 */
[----:B------:R-:W-:Y:S05]  /*ee80*/  BRA `(.L_x_172) ;  /* 0x00000000002c7947 */ /* 0x000fea0003800000 */
.L_x_173:
[----:B------:R-:W-:Y:S01]  /*ee90*/  ISETP.NE.AND P0, PT, R87, RZ, PT ;  /* 0x000000ff5700720c */ /* 0x000fe20003f05270 */
[----:B------:R-:W-:-:S12]  /*eea0*/  BSSY.RECONVERGENT B0, `(.L_x_172) ;  /* 0x0000009000007945 */ /* 0x000fd80003800200 */
[----:B------:R-:W-:Y:S05]  /*eeb0*/  @P0 BRA `(.L_x_174) ;  /* 0x0000000000140947 */ /* 0x000fea0003800000 */
[----:B------:R-:W1:Y:S02]  /*eec0*/  LDCU.64 UR4, c[0x0][0xa88] ;  /* 0x00015100ff0477ac */ /* 0x000e640008000a00 */
[----:B-1----:R-:W-:-:S04]  /*eed0*/  ISETP.NE.U32.AND P0, PT, RZ, UR4, PT ;  /* 0x00000004ff007c0c */ /* 0x002fc8000bf05070 */
[----:B------:R-:W-:-:S13]  /*eee0*/  ISETP.NE.AND.EX P0, PT, RZ, UR5, PT, P0 ;  /* 0x00000005ff007c0c */ /* 0x000fda000bf05300 */
[----:B------:R-:W-:Y:S05]  /*eef0*/  @!P0 EXIT ;  /* 0x000000000000894d */ /* 0x000fea0003800000 */
[----:B------:R-:W-:Y:S05]  /*ef00*/  BRA `(.L_x_175) ;  /* 0x0000000000087947 */ /* 0x000fea0003800000 */
.L_x_174:
[----:B------:R-:W-:-:S13]  /*ef10*/  FSETP.NEU.AND P0, PT, R41, RZ, PT ;  /* 0x000000ff2900720b */ /* 0x000fda0003f0d000 */
[----:B------:R-:W-:Y:S05]  /*ef20*/  @!P0 EXIT ;  /* 0x000000000000894d */ /* 0x000fea0003800000 */
.L_x_175:
[----:B------:R-:W-:Y:S05]  /*ef30*/  BSYNC.RECONVERGENT B0 ;  /* 0x0000000000007941 */ /* 0x000fea0003800200 */
.L_x_172:
[----:B------:R-:W-:Y:S01]  /*ef40*/  ULEA UR4, UR53, UR47, 0x3 ;  /* 0x0000002f35047291 */ /* 0x000fe2000f8e18ff */
[----:B------:R-:W-:-:S04]  /*ef50*/  DEPBAR.LE SB0, 0x0 ;  /* 0x000080000000791a */ /* 0x000fc80000000000 */
[----:B------:R-:W-:-:S04]  /*ef60*/  UIADD3 UR4, UPT, UPT, UR4, 0x58, URZ ;  /* 0x0000005804047890 */ /* 0x000fc8000fffe0ff */
[----:B------:R-:W-:-:S09]  /*ef70*/  UPRMT UR4, UR51, 0x654, UR4 ;  /* 0x0000065433047896 */ /* 0x000fd20008000004 */
[----:B------:R-:W-:Y:S01]  /*ef80*/  SYNCS.ARRIVE.TRANS64.RED.A1T0 RZ, [UR4], RZ ;  /* 0x000000ffffff79a7 */ /* 0x000fe20008100404 */
[----:B------:R-:W-:Y:S05]  /*ef90*/  EXIT ;  /* 0x000000000000794d */ /* 0x000fea0003800000 */
.L_x_24:
[----:B------:R1:W1:Y:S02]  /*efa0*/  SYNCS.PHASECHK.TRANS64.TRYWAIT P0, [R3+URZ+0xc0], R2 ;  /* 0x0000c002030075a7 */ /* 0x00026400080011ff */
[----:B-1----:R-:W-:Y:S05]  /*efb0*/  @!P0 NANOSLEEP.SYNCS 0x989680 ;  /* 0x009896800000895d */ /* 0x002fea0003900000 */
[----:B------:R-:W1:Y:S02]  /*efc0*/  @!P0 SYNCS.PHASECHK.TRANS64 P0, [R3+URZ+0xc0], R2 ;  /* 0x0000c002030085a7 */ /* 0x000e6400080010ff */
[----:B-1----:R-:W-:Y:S05]  /*efd0*/  @!P0 BRA `(.L_x_24) ;  /* 0xfffffffc00f08947 */ /* 0x002fea000383ffff */
[----:B------:R-:W-:Y:S05]  /*efe0*/  BRA `(.L_x_176) ;  /* 0xffffff2800287947 */ /* 0x000fea000383ffff */
.L_x_27:
[----:B------:R-:W-:-:S07]  /*eff0*/  MOV R0, UR33 ;  /* 0x0000002100007c02 */ /* 0x000fce0008000f00 */
.L_x_177:
[----:B-1----:R1:W2:Y:S02]  /*f000*/  SYNCS.PHASECHK.TRANS64.TRYWAIT P0, [R0+URZ+0x20], R3 ;  /* 0x00002003000075a7 */ /* 0x0022a400080011ff */
[----:B--2---:R-:W-:Y:S05]  /*f010*/  @!P0 NANOSLEEP.SYNCS 0x989680 ;  /* 0x009896800000895d */ /* 0x004fea0003900000 */
[----:B------:R-:W2:Y:S02]  /*f020*/  @!P0 SYNCS.PHASECHK.TRANS64 P0, [R0+URZ+0x20], R3 ;  /* 0x00002003000085a7 */ /* 0x000ea400080010ff */
[----:B--2---:R-:W-:Y:S05]  /*f030*/  @!P0 BRA `(.L_x_177) ;  /* 0xfffffffc00f08947 */ /* 0x004fea000383ffff */
[----:B------:R-:W-:Y:S05]  /*f040*/  BRA `(.L_x_26) ;  /* 0xffffff2800807947 */ /* 0x000fea000383ffff */
.L_x_29:
[----:B-1----:R1:W2:Y:S02]  /*f050*/  SYNCS.PHASECHK.TRANS64.TRYWAIT P0, [R3+URZ+0x80], R0 ;  /* 0x00008000030075a7 */ /* 0x0022a400080011ff */
[----:B--2---:R-:W-:Y:S05]  /*f060*/  @!P0 NANOSLEEP.SYNCS 0x989680 ;  /* 0x009896800000895d */ /* 0x004fea0003900000 */
[----:B------:R-:W2:Y:S02]  /*f070*/  @!P0 SYNCS.PHASECHK.TRANS64 P0, [R3+URZ+0x80], R0 ;  /* 0x00008000030085a7 */ /* 0x000ea400080010ff */
[----:B--2---:R-:W-:Y:S05]  /*f080*/  @!P0 BRA `(.L_x_29) ;  /* 0xfffffffc00f08947 */ /* 0x004fea000383ffff */
[----:B------:R-:W-:Y:S05]  /*f090*/  BRA `(.L_x_178) ;  /* 0xffffff2c00047947 */ /* 0x000fea000383ffff */
.L_x_33:
[----:B-1----:R-:W-:-:S07]  /*f0a0*/  MOV R0, UR4 ;  /* 0x0000000400007c02 */ /* 0x002fce0008000f00 */
.L_x_179:
[----:B-1----:R1:W2:Y:S02]  /*f0b0*/  SYNCS.PHASECHK.TRANS64.TRYWAIT P0, [R0+URZ], R3 ;  /* 0x00000003000075a7 */ /* 0x0022a400080011ff */
[----:B--2---:R-:W-:Y:S05]  /*f0c0*/  @!P0 NANOSLEEP.SYNCS 0x989680 ;  /* 0x009896800000895d */ /* 0x004fea0003900000 */
[----:B------:R-:W2:Y:S02]  /*f0d0*/  @!P0 SYNCS.PHASECHK.TRANS64 P0, [R0+URZ], R3 ;  /* 0x00000003000085a7 */ /* 0x000ea400080010ff */
[----:B--2---:R-:W-:Y:S05]  /*f0e0*/  @!P0 BRA `(.L_x_179) ;  /* 0xfffffffc00f08947 */ /* 0x004fea000383ffff */
[----:B------:R-:W-:Y:S05]  /*f0f0*/  BRA `(.L_x_180) ;  /* 0xffffff3000a07947 */ /* 0x000fea000383ffff */
.L_x_34:
[----:B------:R-:W-:-:S07]  /*f100*/  MOV R0, UR5 ;  /* 0x0000000500007c02 */ /* 0x000fce0008000f00 */
.L_x_181:
[----:B-1----:R1:W2:Y:S02]  /*f110*/  SYNCS.PHASECHK.TRANS64.TRYWAIT P0, [R0+URZ], R3 ;  /* 0x00000003000075a7 */ /* 0x0022a400080011ff */
[----:B--2---:R-:W-:Y:S05]  /*f120*/  @!P0 NANOSLEEP.SYNCS 0x989680 ;  /* 0x009896800000895d */ /* 0x004fea0003900000 */
[----:B------:R-:W2:Y:S02]  /*f130*/  @!P0 SYNCS.PHASECHK.TRANS64 P0, [R0+URZ], R3 ;  /* 0x00000003000085a7 */ /* 0x000ea400080010ff */
[----:B--2---:R-:W-:Y:S05]  /*f140*/  @!P0 BRA `(.L_x_181) ;  /* 0xfffffffc00f08947 */ /* 0x004fea000383ffff */
[----:B------:R-:W-:Y:S05]  /*f150*/  BRA `(.L_x_182) ;  /* 0xffffff3000ac7947 */ /* 0x000fea000383ffff */
.L_x_35:
[----:B------:R-:W-:-:S07]  /*f160*/  MOV R0, UR5 ;  /* 0x0000000500007c02 */ /* 0x000fce0008000f00 */
.L_x_183:
[----:B-1----:R1:W2:Y:S02]  /*f170*/  SYNCS.PHASECHK.TRANS64.TRYWAIT P0, [R0+URZ], R3 ;  /* 0x00000003000075a7 */ /* 0x0022a400080011ff */
[----:B--2---:R-:W-:Y:S05]  /*f180*/  @!P0 NANOSLEEP.SYNCS 0x989680 ;  /* 0x009896800000895d */ /* 0x004fea0003900000 */
[----:B------:R-:W2:Y:S02]  /*f190*/  @!P0 SYNCS.PHASECHK.TRANS64 P0, [R0+URZ], R3 ;  /* 0x00000003000085a7 */ /* 0x000ea400080010ff */
[----:B--2---:R-:W-:Y:S05]  /*f1a0*/  @!P0 BRA `(.L_x_183) ;  /* 0xfffffffc00f08947 */ /* 0x004fea000383ffff */
[----:B------:R-:W-:Y:S05]  /*f1b0*/  BRA `(.L_x_184) ;  /* 0xffffff3000b87947 */ /* 0x000fea000383ffff */
.L_x_38:
[----:B-1----:R1:W2:Y:S02]  /*f1c0*/  SYNCS.PHASECHK.TRANS64.TRYWAIT P0, [R0+URZ+0xb0], R5 ;  /* 0x0000b005000075a7 */ /* 0x0022a400080011ff */
[----:B--2---:R-:W-:Y:S05]  /*f1d0*/  @!P0 NANOSLEEP.SYNCS 0x989680 ;  /* 0x009896800000895d */ /* 0x004fea0003900000 */
[----:B------:R-:W2:Y:S02]  /*f1e0*/  @!P0 SYNCS.PHASECHK.TRANS64 P0, [R0+URZ+0xb0], R5 ;  /* 0x0000b005000085a7 */ /* 0x000ea400080010ff */
[----:B--2---:R-:W-:Y:S05]  /*f1f0*/  @!P0 BRA `(.L_x_38) ;  /* 0xfffffffc00f08947 */ /* 0x004fea000383ffff */
[----:B------:R-:W-:Y:S05]  /*f200*/  BRA `(.L_x_185) ;  /* 0xffffff3400147947 */ /* 0x000fea000383ffff */
.L_x_39:
[----:B------:R-:W-:-:S07]  /*f210*/  MOV R0, UR4 ;  /* 0x0000000400007c02 */ /* 0x000fce0008000f00 */
.L_x_186:
[----:B-1----:R1:W2:Y:S02]  /*f220*/  SYNCS.PHASECHK.TRANS64.TRYWAIT P0, [R0+URZ+0x90], R5 ;  /* 0x00009005000075a7 */ /* 0x0022a400080011ff */
[----:B--2---:R-:W-:Y:S05]  /*f230*/  @!P0 NANOSLEEP.SYNCS 0x989680 ;  /* 0x009896800000895d */ /* 0x004fea0003900000 */
[----:B------:R-:W2:Y:S02]  /*f240*/  @!P0 SYNCS.PHASECHK.TRANS64 P0, [R0+URZ+0x90], R5 ;  /* 0x00009005000085a7 */ /* 0x000ea400080010ff */
[----:B--2---:R-:W-:Y:S05]  /*f250*/  @!P0 BRA `(.L_x_186) ;  /* 0xfffffffc00f08947 */ /* 0x004fea000383ffff */
[----:B------:R-:W-:Y:S05]  /*f260*/  BRA `(.L_x_187) ;  /* 0xffffff3400247947 */ /* 0x000fea000383ffff */
.L_x_40:
[----:B-1----:R1:W2:Y:S02]  /*f270*/  SYNCS.PHASECHK.TRANS64.TRYWAIT P1, [R0+URZ+0x80], R5 ;  /* 0x00008005000075a7 */ /* 0x0022a400080211ff */
[----:B--2---:R-:W-:Y:S05]  /*f280*/  @!P1 NANOSLEEP.SYNCS 0x989680 ;  /* 0x009896800000995d */ /* 0x004fea0003900000 */
[----:B------:R-:W2:Y:S02]  /*f290*/  @!P1 SYNCS.PHASECHK.TRANS64 P1, [R0+URZ+0x80], R5 ;  /* 0x00008005000095a7 */ /* 0x000ea400080210ff */
[----:B--2---:R-:W-:Y:S05]  /*f2a0*/  @!P1 BRA `(.L_x_40) ;  /* 0xfffffffc00f09947 */ /* 0x004fea000383ffff */
[----:B------:R-:W-:Y:S05]  /*f2b0*/  BRA `(.L_x_188) ;  /* 0xffffff3400547947 */ /* 0x000fea000383ffff */
.L_x_43:
[----:B------:R-:W-:-:S07]  /*f2c0*/  MOV R0, UR4 ;  /* 0x0000000400007c02 */ /* 0x000fce0008000f00 */
.L_x_189:
[----:B-1----:R1:W2:Y:S02]  /*f2d0*/  SYNCS.PHASECHK.TRANS64.TRYWAIT P0, [R0+URZ+0x90], R3 ;  /* 0x00009003000075a7 */ /* 0x0022a400080011ff */
[----:B--2---:R-:W-:Y:S05]  /*f2e0*/  @!P0 NANOSLEEP.SYNCS 0x989680 ;  /* 0x009896800000895d */ /* 0x004fea0003900000 */
[----:B------:R-:W2:Y:S02]  /*f2f0*/  @!P0 SYNCS.PHASECHK.TRANS64 P0, [R0+URZ+0x90], R3 ;  /* 0x00009003000085a7 */ /* 0x000ea400080010ff */
[----:B--2---:R-:W-:Y:S05]  /*f300*/  @!P0 BRA `(.L_x_189) ;  /* 0xfffffffc00f08947 */ /* 0x004fea000383ffff */
[----:B------:R-:W-:Y:S05]  /*f310*/  BRA `(.L_x_42) ;  /* 0xffffff3400a87947 */ /* 0x000fea000383ffff */
.L_x_50:
[----:B-1----:R1:W2:Y:S02]  /*f320*/  SYNCS.PHASECHK.TRANS64.TRYWAIT P0, [R0+URZ+0x80], R5 ;  /* 0x00008005000075a7 */ /* 0x0022a400080011ff */
[----:B--2---:R-:W-:Y:S05]  /*f330*/  @!P0 NANOSLEEP.SYNCS 0x989680 ;  /* 0x009896800000895d */ /* 0x004fea0003900000 */
[----:B------:R-:W2:Y:S02]  /*f340*/  @!P0 SYNCS.PHASECHK.TRANS64 P0, [R0+URZ+0x80], R5 ;  /* 0x00008005000085a7 */ /* 0x000ea400080010ff */
[----:B--2---:R-:W-:Y:S05]  /*f350*/  @!P0 BRA `(.L_x_50) ;  /* 0xfffffffc00f08947 */ /* 0x004fea000383ffff */
[----:B------:R-:W-:Y:S05]  /*f360*/  BRA `(.L_x_190) ;  /* 0xffffff3c00047947 */ /* 0x000fea000383ffff */
.L_x_53:
[----:B-1----:R-:W-:Y:S07]  /*f370*/  MOV R0, UR8 ;  /* 0x0000000800007c02 */ /* 0x002fee0008000f00 */
.L_x_191:
[----:B-1----:R1:W2:Y:S02]  /*f380*/  SYNCS.PHASECHK.TRANS64.TRYWAIT P0, [R0+URZ], R5 ;  /* 0x00000005000075a7 */ /* 0x0022a400080011ff */
[----:B--2---:R-:W-:Y:S05]  /*f390*/  @!P0 NANOSLEEP.SYNCS 0x989680 ;  /* 0x009896800000895d */ /* 0x004fea0003900000 */
[----:B------:R-:W2:Y:S02]  /*f3a0*/  @!P0 SYNCS.PHASECHK.TRANS64 P0, [R0+URZ], R5 ;  /* 0x00000005000085a7 */ /* 0x000ea400080010ff */
[----:B--2---:R-:W-:Y:S05]  /*f3b0*/  @!P0 BRA `(.L_x_191) ;  /* 0xfffffffc00f08947 */ /* 0x004fea000383ffff */
[----:B------:R-:W-:Y:S05]  /*f3c0*/  BRA `(.L_x_52) ;  /* 0xffffff3c00687947 */ /* 0x000fea000383ffff */
.L_x_55:
[----:B-1----:R-:W-:Y:S07]  /*f3d0*/  MOV R0, UR13 ;  /* 0x0000000d00007c02 */ /* 0x002fee0008000f00 */
.L_x_192:
[----:B-1----:R1:W3:Y:S02]  /*f3e0*/  SYNCS.PHASECHK.TRANS64.TRYWAIT P0, [R0+URZ+0xa8], R5 ;  /* 0x0000a805000075a7 */ /* 0x0022e400080011ff */
[----:B---3--:R-:W-:Y:S05]  /*f3f0*/  @!P0 NANOSLEEP.SYNCS 0x989680 ;  /* 0x009896800000895d */ /* 0x008fea0003900000 */
[----:B------:R-:W3:Y:S02]  /*f400*/  @!P0 SYNCS.PHASECHK.TRANS64 P0, [R0+URZ+0xa8], R5 ;  /* 0x0000a805000085a7 */ /* 0x000ee400080010ff */
[----:B---3--:R-:W-:Y:S05]  /*f410*/  @!P0 BRA `(.L_x_192) ;  /* 0xfffffffc00f08947 */ /* 0x008fea000383ffff */
[----:B------:R-:W-:Y:S05]  /*f420*/  BRA `(.L_x_54) ;  /* 0xffffff3c009c7947 */ /* 0x000fea000383ffff */
.L_x_58:
[----:B------:R-:W-:-:S07]  /*f430*/  MOV R0, UR13 ;  /* 0x0000000d00007c02 */ /* 0x000fce0008000f00 */
.L_x_193:
[----:B---3--:R3:W4:Y:S02]  /*f440*/  SYNCS.PHASECHK.TRANS64.TRYWAIT P0, [R0+URZ+0xd0], R3 ;  /* 0x0000d003000075a7 */ /* 0x00872400080011ff */
[----:B----4-:R-:W-:Y:S05]  /*f450*/  @!P0 NANOSLEEP.SYNCS 0x989680 ;  /* 0x009896800000895d */ /* 0x010fea0003900000 */
[----:B------:R-:W4:Y:S02]  /*f460*/  @!P0 SYNCS.PHASECHK.TRANS64 P0, [R0+URZ+0xd0], R3 ;  /* 0x0000d003000085a7 */ /* 0x000f2400080010ff */
[----:B----4-:R-:W-:Y:S05]  /*f470*/  @!P0 BRA `(.L_x_193) ;  /* 0xfffffffc00f08947 */ /* 0x010fea000383ffff */
[----:B------:R-:W-:Y:S05]  /*f480*/  BRA `(.L_x_194) ;  /* 0xffffff4000107947 */ /* 0x000fea000383ffff */
.L_x_63:
[----:B-1----:R1:W2:Y:S02]  /*f490*/  SYNCS.PHASECHK.TRANS64.TRYWAIT P0, [R8+URZ+0x80], R5 ;  /* 0x00008005080075a7 */ /* 0x0022a400080011ff */
[----:B--2---:R-:W-:Y:S05]  /*f4a0*/  @!P0 NANOSLEEP.SYNCS 0x989680 ;  /* 0x009896800000895d */ /* 0x004fea0003900000 */
[----:B------:R-:W2:Y:S02]  /*f4b0*/  @!P0 SYNCS.PHASECHK.TRANS64 P0, [R8+URZ+0x80], R5 ;  /* 0x00008005080085a7 */ /* 0x000ea400080010ff */
[----:B--2---:R-:W-:Y:S05]  /*f4c0*/  @!P0 BRA `(.L_x_63) ;  /* 0xfffffffc00f08947 */ /* 0x004fea000383ffff */
[----:B------:R-:W-:Y:S05]  /*f4d0*/  BRA `(.L_x_195) ;  /* 0xffffff4400447947 */ /* 0x000fea000383ffff */
.L_x_66:
[----:B------:R-:W-:Y:S07]  /*f4e0*/  MOV R0, UR32 ;  /* 0x0000002000007c02 */ /* 0x000fee0008000f00 */
.L_x_196:
[----:B-1----:R1:W2:Y:S02]  /*f4f0*/  SYNCS.PHASECHK.TRANS64.TRYWAIT P0, [R0+URZ+0x78], R5 ;  /* 0x00007805000075a7 */ /* 0x0022a400080011ff */
[----:B--2---:R-:W-:Y:S05]  /*f500*/  @!P0 NANOSLEEP.SYNCS 0x989680 ;  /* 0x009896800000895d */ /* 0x004fea0003900000 */
[----:B------:R-:W2:Y:S02]  /*f510*/  @!P0 SYNCS.PHASECHK.TRANS64 P0, [R0+URZ+0x78], R5 ;  /* 0x00007805000085a7 */ /* 0x000ea400080010ff */
[----:B--2---:R-:W-:Y:S05]  /*f520*/  @!P0 BRA `(.L_x_196) ;  /* 0xfffffffc00f08947 */ /* 0x004fea000383ffff */
[----:B------:R-:W-:Y:S05]  /*f530*/  BRA `(.L_x_65) ;  /* 0xffffff4800bc7947 */ /* 0x000fea000383ffff */
.L_x_69:
[----:B------:R-:W-:Y:S07]  /*f540*/  MOV R0, UR16 ;  /* 0x0000001000007c02 */ /* 0x000fee0008000f00 */
.L_x_197:
[----:B-1----:R1:W2:Y:S02]  /*f550*/  SYNCS.PHASECHK.TRANS64.TRYWAIT P0, [R0+URZ+0x58], R5 ;  /* 0x00005805000075a7 */ /* 0x0022a400080011ff */
[----:B--2---:R-:W-:Y:S05]  /*f560*/  @!P0 NANOSLEEP.SYNCS 0x989680 ;  /* 0x009896800000895d */ /* 0x004fea0003900000 */
[----:B------:R-:W2:Y:S02]  /*f570*/  @!P0 SYNCS.PHASECHK.TRANS64 P0, [R0+URZ+0x58], R5 ;  /* 0x00005805000085a7 */ /* 0x000ea400080010ff */
[----:B--2---:R-:W-:Y:S05]  /*f580*/  @!P0 BRA `(.L_x_197) ;  /* 0xfffffffc00f08947 */ /* 0x004fea000383ffff */
[----:B------:R-:W-:Y:S05]  /*f590*/  BRA `(.L_x_198) ;  /* 0xffffff4c00247947 */ /* 0x000fea000383ffff */
.L_x_70:
[----:B------:R-:W-:Y:S07]  /*f5a0*/  MOV R0, UR17 ;  /* 0x0000001100007c02 */ /* 0x000fee0008000f00 */
.L_x_199:
[----:B-1----:R1:W2:Y:S02]  /*f5b0*/  SYNCS.PHASECHK.TRANS64.TRYWAIT P0, [R0+URZ+0x58], R5 ;  /* 0x00005805000075a7 */ /* 0x0022a400080011ff */
[----:B--2---:R-:W-:Y:S05]  /*f5c0*/  @!P0 NANOSLEEP.SYNCS 0x989680 ;  /* 0x009896800000895d */ /* 0x004fea0003900000 */
[----:B------:R-:W2:Y:S02]  /*f5d0*/  @!P0 SYNCS.PHASECHK.TRANS64 P0, [R0+URZ+0x58], R5 ;  /* 0x00005805000085a7 */ /* 0x000ea400080010ff */
[----:B--2---:R-:W-:Y:S05]  /*f5e0*/  @!P0 BRA `(.L_x_199) ;  /* 0xfffffffc00f08947 */ /* 0x004fea000383ffff */
[----:B------:R-:W-:Y:S05]  /*f5f0*/  BRA `(.L_x_200) ;  /* 0xffffff5000047947 */ /* 0x000fea000383ffff */
.L_x_71:
[----:B------:R-:W-:Y:S07]  /*f600*/  MOV R0, UR16 ;  /* 0x0000001000007c02 */ /* 0x000fee0008000f00 */
.L_x_201:
[----:B-1----:R1:W2:Y:S02]  /*f610*/  SYNCS.PHASECHK.TRANS64.TRYWAIT P0, [R0+URZ+0x58], R7 ;  /* 0x00005807000075a7 */ /* 0x0022a400080011ff */
[----:B--2---:R-:W-:Y:S05]  /*f620*/  @!P0 NANOSLEEP.SYNCS 0x989680 ;  /* 0x009896800000895d */ /* 0x004fea0003900000 */
[----:B------:R-:W2:Y:S02]  /*f630*/  @!P0 SYNCS.PHASECHK.TRANS64 P0, [R0+URZ+0x58], R7 ;  /* 0x00005807000085a7 */ /* 0x000ea400080010ff */
[----:B--2---:R-:W-:Y:S05]  /*f640*/  @!P0 BRA `(.L_x_201) ;  /* 0xfffffffc00f08947 */ /* 0x004fea000383ffff */
[----:B------:R-:W-:Y:S05]  /*f650*/  BRA `(.L_x_202) ;  /* 0xffffff5000d87947 */ /* 0x000fea000383ffff */
.L_x_72:
[----:B------:R-:W-:Y:S07]  /*f660*/  MOV R0, UR21 ;  /* 0x0000001500007c02 */ /* 0x000fee0008000f00 */
.L_x_203:
[----:B-1----:R1:W2:Y:S02]  /*f670*/  SYNCS.PHASECHK.TRANS64.TRYWAIT P0, [R0+URZ+0x58], R7 ;  /* 0x00005807000075a7 */ /* 0x0022a400080011ff */
[----:B--2---:R-:W-:Y:S05]  /*f680*/  @!P0 NANOSLEEP.SYNCS 0x989680 ;  /* 0x009896800000895d */ /* 0x004fea0003900000 */
[----:B------:R-:W2:Y:S02]  /*f690*/  @!P0 SYNCS.PHASECHK.TRANS64 P0, [R0+URZ+0x58], R7 ;  /* 0x00005807000085a7 */ /* 0x000ea400080010ff */
[----:B--2---:R-:W-:Y:S05]  /*f6a0*/  @!P0 BRA `(.L_x_203) ;  /* 0xfffffffc00f08947 */ /* 0x004fea000383ffff */
[----:B------:R-:W-:Y:S05]  /*f6b0*/  BRA `(.L_x_204) ;  /* 0xffffff5400a87947 */ /* 0x000fea000383ffff */
.L_x_73:
[----:B------:R-:W-:Y:S07]  /*f6c0*/  MOV R0, UR6 ;  /* 0x0000000600007c02 */ /* 0x000fee0008000f00 */
.L_x_205:
[----:B-1----:R1:W2:Y:S02]  /*f6d0*/  SYNCS.PHASECHK.TRANS64.TRYWAIT P0, [R0+URZ+0x58], R7 ;  /* 0x00005807000075a7 */ /* 0x0022a400080011ff */
[----:B--2---:R-:W-:Y:S05]  /*f6e0*/  @!P0 NANOSLEEP.SYNCS 0x989680 ;  /* 0x009896800000895d */ /* 0x004fea0003900000 */
[----:B------:R-:W2:Y:S02]  /*f6f0*/  @!P0 SYNCS.PHASECHK.TRANS64 P0, [R0+URZ+0x58], R7 ;  /* 0x00005807000085a7 */ /* 0x000ea400080010ff */
[----:B--2---:R-:W-:Y:S05]  /*f700*/  @!P0 BRA `(.L_x_205) ;  /* 0xfffffffc00f08947 */ /* 0x004fea000383ffff */
[----:B------:R-:W-:Y:S05]  /*f710*/  BRA `(.L_x_206) ;  /* 0xffffff5800587947 */ /* 0x000fea000383ffff */
.L_x_74:
[----:B------:R-:W-:Y:S07]  /*f720*/  MOV R0, UR16 ;  /* 0x0000001000007c02 */ /* 0x000fee0008000f00 */
.L_x_207:
[----:B-1----:R1:W2:Y:S02]  /*f730*/  SYNCS.PHASECHK.TRANS64.TRYWAIT P0, [R0+URZ+0x58], R7 ;  /* 0x00005807000075a7 */ /* 0x0022a400080011ff */
[----:B--2---:R-:W-:Y:S05]  /*f740*/  @!P0 NANOSLEEP.SYNCS 0x989680 ;  /* 0x009896800000895d */ /* 0x004fea0003900000 */
[----:B------:R-:W2:Y:S02]  /*f750*/  @!P0 SYNCS.PHASECHK.TRANS64 P0, [R0+URZ+0x58], R7 ;  /* 0x00005807000085a7 */ /* 0x000ea400080010ff */
[----:B--2---:R-:W-:Y:S05]  /*f760*/  @!P0 BRA `(.L_x_207) ;  /* 0xfffffffc00f08947 */ /* 0x004fea000383ffff */
[----:B------:R-:W-:Y:S05]  /*f770*/  BRA `(.L_x_208) ;  /* 0xffffff5c00087947 */ /* 0x000fea000383ffff */
.L_x_75:
[----:B------:R-:W-:Y:S07]  /*f780*/  MOV R0, UR17 ;  /* 0x0000001100007c02 */ /* 0x000fee0008000f00 */
.L_x_209:
[----:B-1----:R1:W2:Y:S02]  /*f790*/  SYNCS.PHASECHK.TRANS64.TRYWAIT P0, [R0+URZ+0x58], R7 ;  /* 0x00005807000075a7 */ /* 0x0022a400080011ff */
[----:B--2---:R-:W-:Y:S05]  /*f7a0*/  @!P0 NANOSLEEP.SYNCS 0x989680 ;  /* 0x009896800000895d */ /* 0x004fea0003900000 */
[----:B------:R-:W2:Y:S02]  /*f7b0*/  @!P0 SYNCS.PHASECHK.TRANS64 P0, [R0+URZ+0x58], R7 ;  /* 0x00005807000085a7 */ /* 0x000ea400080010ff */
[----:B--2---:R-:W-:Y:S05]  /*f7c0*/  @!P0 BRA `(.L_x_209) ;  /* 0xfffffffc00f08947 */ /* 0x004fea000383ffff */
[----:B------:R-:W-:Y:S05]  /*f7d0*/  BRA `(.L_x_210) ;  /* 0xffffff5c00d87947 */ /* 0x000fea000383ffff */
.L_x_76:
[----:B------:R-:W-:Y:S07]  /*f7e0*/  MOV R0, UR16 ;  /* 0x0000001000007c02 */ /* 0x000fee0008000f00 */
.L_x_211:
[----:B-1----:R1:W2:Y:S02]  /*f7f0*/  SYNCS.PHASECHK.TRANS64.TRYWAIT P0, [R0+URZ+0x58], R5 ;  /* 0x00005805000075a7 */ /* 0x0022a400080011ff */
[----:B--2---:R-:W-:Y:S05]  /*f800*/  @!P0 NANOSLEEP.SYNCS 0x989680 ;  /* 0x009896800000895d */ /* 0x004fea0003900000 */
[----:B------:R-:W2:Y:S02]  /*f810*/  @!P0 SYNCS.PHASECHK.TRANS64 P0, [R0+URZ+0x58], R5 ;  /* 0x00005805000085a7 */ /* 0x000ea400080010ff */
[----:B--2---:R-:W-:Y:S05]  /*f820*/  @!P0 BRA `(.L_x_211) ;  /* 0xfffffffc00f08947 */ /* 0x004fea000383ffff */
[----:B------:R-:W-:Y:S05]  /*f830*/  BRA `(.L_x_212) ;  /* 0xffffff6000a87947 */ /* 0x000fea000383ffff */
.L_x_78:
[----:B------:R-:W-:-:S07]  /*f840*/  MOV R0, UR4 ;  /* 0x0000000400007c02 */ /* 0x000fce0008000f00 */
.L_x_213:
[----:B-1----:R1:W2:Y:S02]  /*f850*/  SYNCS.PHASECHK.TRANS64.TRYWAIT P0, [R0+URZ], R3 ;  /* 0x00000003000075a7 */ /* 0x0022a400080011ff */
[----:B--2---:R-:W-:Y:S05]  /*f860*/  @!P0 NANOSLEEP.SYNCS 0x989680 ;  /* 0x009896800000895d */ /* 0x004fea0003900000 */
[----:B------:R-:W2:Y:S02]  /*f870*/  @!P0 SYNCS.PHASECHK.TRANS64 P0, [R0+URZ], R3 ;  /* 0x00000003000085a7 */ /* 0x000ea400080010ff */
[----:B--2---:R-:W-:Y:S05]  /*f880*/  @!P0 BRA `(.L_x_213) ;  /* 0xfffffffc00f08947 */ /* 0x004fea000383ffff */
[----:B------:R-:W-:Y:S05]  /*f890*/  BRA `(.L_x_214) ;  /* 0xffffff64009c7947 */ /* 0x000fea000383ffff */
.L_x_79:
[----:B------:R-:W-:-:S07]  /*f8a0*/  MOV R0, UR5 ;  /* 0x0000000500007c02 */ /* 0x000fce0008000f00 */
.L_x_215:
[----:B-1----:R1:W2:Y:S02]  /*f8b0*/  SYNCS.PHASECHK.TRANS64.TRYWAIT P0, [R0+URZ], R3 ;  /* 0x00000003000075a7 */ /* 0x0022a400080011ff */
[----:B--2---:R-:W-:Y:S05]  /*f8c0*/  @!P0 NANOSLEEP.SYNCS 0x989680 ;  /* 0x009896800000895d */ /* 0x004fea0003900000 */
[----:B------:R-:W2:Y:S02]  /*f8d0*/  @!P0 SYNCS.PHASECHK.TRANS64 P0, [R0+URZ], R3 ;  /* 0x00000003000085a7 */ /* 0x000ea400080010ff */
[----:B--2---:R-:W-:Y:S05]  /*f8e0*/  @!P0 BRA `(.L_x_215) ;  /* 0xfffffffc00f08947 */ /* 0x004fea000383ffff */
[----:B------:R-:W-:Y:S05]  /*f8f0*/  BRA `(.L_x_216) ;  /* 0xffffff6400a87947 */ /* 0x000fea000383ffff */
.L_x_81:
[----:B--2---:R2:W3:Y:S02]  /*f900*/  SYNCS.PHASECHK.TRANS64.TRYWAIT P0, [R0+URZ+0x80], R3 ;  /* 0x00008003000075a7 */ /* 0x0044e400080011ff */
[----:B---3--:R-:W-:Y:S05]  /*f910*/  @!P0 NANOSLEEP.SYNCS 0x989680 ;  /* 0x009896800000895d */ /* 0x008fea0003900000 */
[----:B------:R-:W3:Y:S02]  /*f920*/  @!P0 SYNCS.PHASECHK.TRANS64 P0, [R0+URZ+0x80], R3 ;  /* 0x00008003000085a7 */ /* 0x000ee400080010ff */
[----:B---3--:R-:W-:Y:S05]  /*f930*/  @!P0 BRA `(.L_x_81) ;  /* 0xfffffffc00f08947 */ /* 0x008fea000383ffff */
[----:B------:R-:W-:Y:S05]  /*f940*/  BRA `(.L_x_217) ;  /* 0xffffff6800987947 */ /* 0x000fea000383ffff */
.L_x_91:
[----:B-1----:R1:W3:Y:S02]  /*f950*/  SYNCS.PHASECHK.TRANS64.TRYWAIT P0, [R4+URZ+0x40], R3 ;  /* 0x00004003040075a7 */ /* 0x0022e400080011ff */
[----:B---3--:R-:W-:Y:S05]  /*f960*/  @!P0 NANOSLEEP.SYNCS 0x989680 ;  /* 0x009896800000895d */ /* 0x008fea0003900000 */
[----:B------:R-:W3:Y:S02]  /*f970*/  @!P0 SYNCS.PHASECHK.TRANS64 P0, [R4+URZ+0x40], R3 ;  /* 0x00004003040085a7 */ /* 0x000ee400080010ff */
[----:B---3--:R-:W-:Y:S05]  /*f980*/  @!P0 BRA `(.L_x_91) ;  /* 0xfffffffc00f08947 */ /* 0x008fea000383ffff */
[----:B------:R-:W-:Y:S05]  /*f990*/  BRA `(.L_x_90) ;  /* 0xffffff7800647947 */ /* 0x000fea000383ffff */
.L_x_93:
[----:B-1----:R-:W-:Y:S04]  /*f9a0*/  MOV R3, UR47 ;  /* 0x0000002f00037c02 */ /* 0x002fe80008000f00 */
[----:B------:R1:W2:Y:S03]  /*f9b0*/  SYNCS.PHASECHK.TRANS64.TRYWAIT P1, [R3+URZ+0xa0], R0 ;  /* 0x0000a000030075a7 */ /* 0x0002a600080211ff */
[----:B--2---:R-:W-:Y:S05]  /*f9c0*/  @!P1 NANOSLEEP.SYNCS 0x989680 ;  /* 0x009896800000995d */ /* 0x004fea0003900000 */
[----:B------:R-:W2:Y:S02]  /*f9d0*/  @!P1 SYNCS.PHASECHK.TRANS64 P1, [R3+URZ+0xa0], R0 ;  /* 0x0000a000030095a7 */ /* 0x000ea400080210ff */
[----:B--2---:R-:W-:Y:S05]  /*f9e0*/  @!P1 BRA `(.L_x_93) ;  /* 0xfffffffc00ec9947 */ /* 0x004fea000383ffff */
[----:B------:R-:W-:Y:S05]  /*f9f0*/  BRA `(.L_x_92) ;  /* 0xffffff7c004c7947 */ /* 0x000fea000383ffff */
.L_x_104:
[----:B-1----:R1:W2:Y:S02]  /*fa00*/  SYNCS.PHASECHK.TRANS64.TRYWAIT P0, [R5+URZ+0x40], R0 ;  /* 0x00004000050075a7 */ /* 0x0022a400080011ff */
[----:B--2---:R-:W-:Y:S05]  /*fa10*/  @!P0 NANOSLEEP.SYNCS 0x989680 ;  /* 0x009896800000895d */ /* 0x004fea0003900000 */
[----:B------:R-:W2:Y:S02]  /*fa20*/  @!P0 SYNCS.PHASECHK.TRANS64 P0, [R5+URZ+0x40], R0 ;  /* 0x00004000050085a7 */ /* 0x000ea400080010ff */
[----:B--2---:R-:W-:Y:S05]  /*fa30*/  @!P0 BRA `(.L_x_104) ;  /* 0xfffffffc00f08947 */ /* 0x004fea000383ffff */
[----:B------:R-:W-:Y:S05]  /*fa40*/  BRA `(.L_x_103) ;  /* 0xffffff8800407947 */ /* 0x000fea000383ffff */
.L_x_114:
[----:B-1----:R1:W2:Y:S02]  /*fa50*/  SYNCS.PHASECHK.TRANS64.TRYWAIT P0, [R5+URZ+0x40], R4 ;  /* 0x00004004050075a7 */ /* 0x0022a400080011ff */
[----:B--2---:R-:W-:Y:S05]  /*fa60*/  @!P0 NANOSLEEP.SYNCS 0x989680 ;  /* 0x009896800000895d */ /* 0x004fea0003900000 */
[----:B------:R-:W2:Y:S02]  /*fa70*/  @!P0 SYNCS.PHASECHK.TRANS64 P0, [R5+URZ+0x40], R4 ;  /* 0x00004004050085a7 */ /* 0x000ea400080010ff */
[----:B--2---:R-:W-:Y:S05]  /*fa80*/  @!P0 BRA `(.L_x_114) ;  /* 0xfffffffc00f08947 */ /* 0x004fea000383ffff */
[----:B------:R-:W-:Y:S05]  /*fa90*/  BRA `(.L_x_113) ;  /* 0xffffff9400fc7947 */ /* 0x000fea000383ffff */
.L_x_124:
[----:B-1----:R1:W2:Y:S02]  /*faa0*/  SYNCS.PHASECHK.TRANS64.TRYWAIT P0, [R5+URZ+0x40], R4 ;  /* 0x00004004050075a7 */ /* 0x0022a400080011ff */
[----:B--2---:R-:W-:Y:S05]  /*fab0*/  @!P0 NANOSLEEP.SYNCS 0x989680 ;  /* 0x009896800000895d */ /* 0x004fea0003900000 */
[----:B------:R-:W2:Y:S02]  /*fac0*/  @!P0 SYNCS.PHASECHK.TRANS64 P0, [R5+URZ+0x40], R4 ;  /* 0x00004004050085a7 */ /* 0x000ea400080010ff */
[----:B--2---:R-:W-:Y:S05]  /*fad0*/  @!P0 BRA `(.L_x_124) ;  /* 0xfffffffc00f08947 */ /* 0x004fea000383ffff */
[----:B------:R-:W-:Y:S05]  /*fae0*/  BRA `(.L_x_123) ;  /* 0xffffffa400bc7947 */ /* 0x000fea000383ffff */
.L_x_134:
[----:B-1----:R1:W2:Y:S02]  /*faf0*/  SYNCS.PHASECHK.TRANS64.TRYWAIT P0, [R5+URZ+0x40], R4 ;  /* 0x00004004050075a7 */ /* 0x0022a400080011ff */
[----:B--2---:R-:W-:Y:S05]  /*fb00*/  @!P0 NANOSLEEP.SYNCS 0x989680 ;  /* 0x009896800000895d */ /* 0x004fea0003900000 */
[----:B------:R-:W2:Y:S02]  /*fb10*/  @!P0 SYNCS.PHASECHK.TRANS64 P0, [R5+URZ+0x40], R4 ;  /* 0x00004004050085a7 */ /* 0x000ea400080010ff */
[----:B--2---:R-:W-:Y:S05]  /*fb20*/  @!P0 BRA `(.L_x_134) ;  /* 0xfffffffc00f08947 */ /* 0x004fea000383ffff */
[----:B------:R-:W-:Y:S05]  /*fb30*/  BRA `(.L_x_133) ;  /* 0xffffffb4007c7947 */ /* 0x000fea000383ffff */
.L_x_144:
[----:B-1----:R1:W2:Y:S02]  /*fb40*/  SYNCS.PHASECHK.TRANS64.TRYWAIT P0, [R5+URZ+0x40], R4 ;  /* 0x00004004050075a7 */ /* 0x0022a400080011ff */
[----:B--2---:R-:W-:Y:S05]  /*fb50*/  @!P0 NANOSLEEP.SYNCS 0x989680 ;  /* 0x009896800000895d */ /* 0x004fea0003900000 */
[----:B------:R-:W2:Y:S02]  /*fb60*/  @!P0 SYNCS.PHASECHK.TRANS64 P0, [R5+URZ+0x40], R4 ;  /* 0x00004004050085a7 */ /* 0x000ea400080010ff */
[----:B--2---:R-:W-:Y:S05]  /*fb70*/  @!P0 BRA `(.L_x_144) ;  /* 0xfffffffc00f08947 */ /* 0x004fea000383ffff */
[----:B------:R-:W-:Y:S05]  /*fb80*/  BRA `(.L_x_143) ;  /* 0xffffffc4003c7947 */ /* 0x000fea000383ffff */
.L_x_154:
[----:B-1----:R1:W2:Y:S02]  /*fb90*/  SYNCS.PHASECHK.TRANS64.TRYWAIT P0, [R5+URZ+0x40], R4 ;  /* 0x00004004050075a7 */ /* 0x0022a400080011ff */
[----:B--2---:R-:W-:Y:S05]  /*fba0*/  @!P0 NANOSLEEP.SYNCS 0x989680 ;  /* 0x009896800000895d */ /* 0x004fea0003900000 */
[----:B------:R-:W2:Y:S02]  /*fbb0*/  @!P0 SYNCS.PHASECHK.TRANS64 P0, [R5+URZ+0x40], R4 ;  /* 0x00004004050085a7 */ /* 0x000ea400080010ff */
[----:B--2---:R-:W-:Y:S05]  /*fbc0*/  @!P0 BRA `(.L_x_154) ;  /* 0xfffffffc00f08947 */ /* 0x004fea000383ffff */
[----:B------:R-:W-:Y:S05]  /*fbd0*/  BRA `(.L_x_153) ;  /* 0xffffffd000fc7947 */ /* 0x000fea000383ffff */
.L_x_164:
[----:B-1----:R1:W2:Y:S02]  /*fbe0*/  SYNCS.PHASECHK.TRANS64.TRYWAIT P0, [R3+URZ+0x40], R102 ;  /* 0x00004066030075a7 */ /* 0x0022a400080011ff */
[----:B--2---:R-:W-:Y:S05]  /*fbf0*/  @!P0 NANOSLEEP.SYNCS 0x989680 ;  /* 0x009896800000895d */ /* 0x004fea0003900000 */
[----:B------:R-:W2:Y:S02]  /*fc00*/  @!P0 SYNCS.PHASECHK.TRANS64 P0, [R3+URZ+0x40], R102 ;  /* 0x00004066030085a7 */ /* 0x000ea400080010ff */
[----:B--2---:R-:W-:Y:S05]  /*fc10*/  @!P0 BRA `(.L_x_164) ;  /* 0xfffffffc00f08947 */ /* 0x004fea000383ffff */
[----:B------:R-:W-:Y:S05]  /*fc20*/  BRA `(.L_x_163) ;  /* 0xffffffe000b87947 */ /* 0x000fea000383ffff */
        .weak           $__internal_0_$__cuda_sm10x_tcgen05_guardrail_trap_col_being_dealloced_not_returned_by_alloc
        .type           $__internal_0_$__cuda_sm10x_tcgen05_guardrail_trap_col_being_dealloced_not_returned_by_alloc,@function
        .size           $__internal_0_$__cuda_sm10x_tcgen05_guardrail_trap_col_being_dealloced_not_returned_by_alloc,($__internal_1_$__cuda_sm10x_tcgen05_guardrail_trap_phase_invalid_during_alloc - $__internal_0_$__cuda_sm10x_tcgen05_guardrail_trap_col_being_dealloced_not_returned_by_alloc)
$__internal_0_$__cuda_sm10x_tcgen05_guardrail_trap_col_being_dealloced_not_returned_by_alloc:
[----:B------:R-:W-:Y:S05]  /*fc30*/  BPT.TRAP 0x1 ;  /* 0x000000040000795c */ /* 0x000fea0000300000 */
[----:B------:R-:W-:-:S04]  /*fc40*/  HFMA2 R3, -RZ, RZ, 0, 0 ;  /* 0x00000000ff037431 */ /* 0x000fc800000001ff */
[----:B------:R-:W-:Y:S05]  /*fc50*/  RET.REL.NODEC R2 `(_ZN7cutlass13device_kernelINS_4gemm6kernel13GemmUniversalIN4cute5tupleIJiiiiEEENS1_10collective13CollectiveMmaINS1_41MainloopSm100TmaUmmaWarpSpecializedSparseILi4ELi2ELi1ENS5_IJNS4_1CILi1EEENSA_ILi2EEESB_EEEEENS5_IJNSA_ILi128EEENSA_ILi256EEESF_EEENS_12float_e4m3_tENS5_IJNS4_6LayoutINS5_IJiNS5_IJSC_iEEEiEEENS5_IJlNS5_IJSB_SC_EEElEEEEENSJ_INS5_IJNS5_IJSF_iEEESP_iEEENS5_IJNS5_IJSF_NSA_ILi16384EEEEEENS5_IJSB_lEEElEEEEEEEESI_NS5_IJlSB_lEEENS4_8TiledMMAINS4_8MMA_AtomIJNS4_26SM100_MMA_F8F6F4_SS_SPARSEISI_SI_fLi128ELi256ELNS4_4UMMA5MajorE0ELS12_0ELNS11_7ScaleInE0ELS13_0EEEEEENSJ_INS5_IJSB_SB_SB_EEENS5_IJNSA_ILi0EEES17_S17_EEEEENS5_IJNS4_10UnderscoreES1A_S1A_EEEEENS4_23SM90_TMA_LOAD_MULTICASTENS4_14ComposedLayoutINS4_7SwizzleILi2ELi4ELi3EEENS4_25smem_sparse_ptr_flag_bitsILi2ELi8EEENSJ_INS5_IJNS5_IJSB_NSA_ILi8EEEEEENS5_IJSC_NSA_ILi64EEEEEEEEENS5_IJNS5_IJS17_SF_EEESM_EEEEEEEvNS4_8identityENS4_13SM90_TMA_LOADENS1E_INS1F_ILi3ELi4ELi3EEENS4_18smem_ptr_flag_bitsILi8EEENSJ_INS5_IJS1J_SF_EEENS5_IJSF_SB_EEEEEEEvS1S_EENS_8epilogue10collective18CollectiveEpilogueINS22_23Sm100TmaWarpSpecializedILi3ELi2ELi32ELb1ELb0EEEJSH_NS5_IJNSJ_ISF_SB_EENSJ_INSA_ILi32EEESB_EEEEEfNS5_IJSB_llEEEfS2B_NS22_6fusion15FusionCallbacksIS26_NS2C_17LinearCombinationIffffLNS_15FloatRoundStyleE2EEESH_S2A_JEEENS4_5SM1004TMEM4LOAD26SM100_TMEM_LOAD_32dp32b32xES1T_NS1E_INS1F_ILi2ELi5ELi2EEENS1V_ILi32EEENSJ_INS5_IJS28_NSA_ILi4EEEEEENS5_IJSB_S28_EEEEEEENS4_39AutoVectorizingCopyWithAssumedAlignmentILi128EEENS4_14SM90_TMA_STOREES2S_S2U_S2U_EEEvvEEEEvNT_6ParamsE) ;  /* 0xffffff0002e87950 */ /* 0x000fea0003c3ffff */
        .weak           $__internal_1_$__cuda_sm10x_tcgen05_guardrail_trap_phase_invalid_during_alloc
        .type           $__internal_1_$__cuda_sm10x_tcgen05_guardrail_trap_phase_invalid_during_alloc,@function
        .size           $__internal_1_$__cuda_sm10x_tcgen05_guardrail_trap_phase_invalid_during_alloc,($__internal_2_$__cuda_sm10x_tcgen05_guardrail_trap_unallocated_columns_being_dealloced - $__internal_1_$__cuda_sm10x_tcgen05_guardrail_trap_phase_invalid_during_alloc)
$__internal_1_$__cuda_sm10x_tcgen05_guardrail_trap_phase_invalid_during_alloc:
[----:B------:R-:W-:Y:S05]  /*fc60*/  BPT.TRAP 0x1 ;  /* 0x000000040000795c */ /* 0x000fea0000300000 */
[----:B------:R-:W-:-:S04]  /*fc70*/  MOV R5, 0x0 ;  /* 0x0000000000057802 */ /* 0x000fc80000000f00 */
[----:B------:R-:W-:Y:S05]  /*fc80*/  RET.REL.NODEC R4 `(_ZN7cutlass13device_kernelINS_4gemm6kernel13GemmUniversalIN4cute5tupleIJiiiiEEENS1_10collective13CollectiveMmaINS1_41MainloopSm100TmaUmmaWarpSpecializedSparseILi4ELi2ELi1ENS5_IJNS4_1CILi1EEENSA_ILi2EEESB_EEEEENS5_IJNSA_ILi128EEENSA_ILi256EEESF_EEENS_12float_e4m3_tENS5_IJNS4_6LayoutINS5_IJiNS5_IJSC_iEEEiEEENS5_IJlNS5_IJSB_SC_EEElEEEEENSJ_INS5_IJNS5_IJSF_iEEESP_iEEENS5_IJNS5_IJSF_NSA_ILi16384EEEEEENS5_IJSB_lEEElEEEEEEEESI_NS5_IJlSB_lEEENS4_8TiledMMAINS4_8MMA_AtomIJNS4_26SM100_MMA_F8F6F4_SS_SPARSEISI_SI_fLi128ELi256ELNS4_4UMMA5MajorE0ELS12_0ELNS11_7ScaleInE0ELS13_0EEEEEENSJ_INS5_IJSB_SB_SB_EEENS5_IJNSA_ILi0EEES17_S17_EEEEENS5_IJNS4_10UnderscoreES1A_S1A_EEEEENS4_23SM90_TMA_LOAD_MULTICASTENS4_14ComposedLayoutINS4_7SwizzleILi2ELi4ELi3EEENS4_25smem_sparse_ptr_flag_bitsILi2ELi8EEENSJ_INS5_IJNS5_IJSB_NSA_ILi8EEEEEENS5_IJSC_NSA_ILi64EEEEEEEEENS5_IJNS5_IJS17_SF_EEESM_EEEEEEEvNS4_8identityENS4_13SM90_TMA_LOADENS1E_INS1F_ILi3ELi4ELi3EEENS4_18smem_ptr_flag_bitsILi8EEENSJ_INS5_IJS1J_SF_EEENS5_IJSF_SB_EEEEEEEvS1S_EENS_8epilogue10collective18CollectiveEpilogueINS22_23Sm100TmaWarpSpecializedILi3ELi2ELi32ELb1ELb0EEEJSH_NS5_IJNSJ_ISF_SB_EENSJ_INSA_ILi32EEESB_EEEEEfNS5_IJSB_llEEEfS2B_NS22_6fusion15FusionCallbacksIS26_NS2C_17LinearCombinationIffffLNS_15FloatRoundStyleE2EEESH_S2A_JEEENS4_5SM1004TMEM4LOAD26SM100_TMEM_LOAD_32dp32b32xES1T_NS1E_INS1F_ILi2ELi5ELi2EEENS1V_ILi32EEENSJ_INS5_IJS28_NSA_ILi4EEEEEENS5_IJSB_S28_EEEEEEENS4_39AutoVectorizingCopyWithAssumedAlignmentILi128EEENS4_14SM90_TMA_STOREES2S_S2U_S2U_EEEvvEEEEvNT_6ParamsE) ;  /* 0xffffff0004dc7950 */ /* 0x000fea0003c3ffff */
        .weak           $__internal_2_$__cuda_sm10x_tcgen05_guardrail_trap_unallocated_columns_being_dealloced
        .type           $__internal_2_$__cuda_sm10x_tcgen05_guardrail_trap_unallocated_columns_being_dealloced,@function
        .size           $__internal_2_$__cuda_sm10x_tcgen05_guardrail_trap_unallocated_columns_being_dealloced,(.L_x_219 - $__internal_2_$__cuda_sm10x_tcgen05_guardrail_trap_unallocated_columns_being_dealloced)
$__internal_2_$__cuda_sm10x_tcgen05_guardrail_trap_unallocated_columns_being_dealloced:
[----:B------:R-:W-:Y:S05]  /*fc90*/  BPT.TRAP 0x1 ;  /* 0x000000040000795c */ /* 0x000fea0000300000 */
[----:B------:R-:W-:-:S04]  /*fca0*/  HFMA2 R3, -RZ, RZ, 0, 0 ;  /* 0x00000000ff037431 */ /* 0x000fc800000001ff */
[----:B------:R-:W-:Y:S05]  /*fcb0*/  RET.REL.NODEC R2 `(_ZN7cutlass13device_kernelINS_4gemm6kernel13GemmUniversalIN4cute5tupleIJiiiiEEENS1_10collective13CollectiveMmaINS1_41MainloopSm100TmaUmmaWarpSpecializedSparseILi4ELi2ELi1ENS5_IJNS4_1CILi1EEENSA_ILi2EEESB_EEEEENS5_IJNSA_ILi128EEENSA_ILi256EEESF_EEENS_12float_e4m3_tENS5_IJNS4_6LayoutINS5_IJiNS5_IJSC_iEEEiEEENS5_IJlNS5_IJSB_SC_EEElEEEEENSJ_INS5_IJNS5_IJSF_iEEESP_iEEENS5_IJNS5_IJSF_NSA_ILi16384EEEEEENS5_IJSB_lEEElEEEEEEEESI_NS5_IJlSB_lEEENS4_8TiledMMAINS4_8MMA_AtomIJNS4_26SM100_MMA_F8F6F4_SS_SPARSEISI_SI_fLi128ELi256ELNS4_4UMMA5MajorE0ELS12_0ELNS11_7ScaleInE0ELS13_0EEEEEENSJ_INS5_IJSB_SB_SB_EEENS5_IJNSA_ILi0EEES17_S17_EEEEENS5_IJNS4_10UnderscoreES1A_S1A_EEEEENS4_23SM90_TMA_LOAD_MULTICASTENS4_14ComposedLayoutINS4_7SwizzleILi2ELi4ELi3EEENS4_25smem_sparse_ptr_flag_bitsILi2ELi8EEENSJ_INS5_IJNS5_IJSB_NSA_ILi8EEEEEENS5_IJSC_NSA_ILi64EEEEEEEEENS5_IJNS5_IJS17_SF_EEESM_EEEEEEEvNS4_8identityENS4_13SM90_TMA_LOADENS1E_INS1F_ILi3ELi4ELi3EEENS4_18smem_ptr_flag_bitsILi8EEENSJ_INS5_IJS1J_SF_EEENS5_IJSF_SB_EEEEEEEvS1S_EENS_8epilogue10collective18CollectiveEpilogueINS22_23Sm100TmaWarpSpecializedILi3ELi2ELi32ELb1ELb0EEEJSH_NS5_IJNSJ_ISF_SB_EENSJ_INSA_ILi32EEESB_EEEEEfNS5_IJSB_llEEEfS2B_NS22_6fusion15FusionCallbacksIS26_NS2C_17LinearCombinationIffffLNS_15FloatRoundStyleE2EEESH_S2A_JEEENS4_5SM1004TMEM4LOAD26SM100_TMEM_LOAD_32dp32b32xES1T_NS1E_INS1F_ILi2ELi5ELi2EEENS1V_ILi32EEENSJ_INS5_IJS28_NSA_ILi4EEEEEENS5_IJSB_S28_EEEEEEENS4_39AutoVectorizingCopyWithAssumedAlignmentILi128EEENS4_14SM90_TMA_STOREES2S_S2U_S2U_EEEvvEEEEvNT_6ParamsE) ;  /* 0xffffff0002d07950 */ /* 0x000fea0003c3ffff */
.L_x_218:
[----:B------:R-:W-:-:S00]  /*fcc0*/  BRA `(.L_x_218) ;  /* 0xfffffffc00fc7947 */ /* 0x000fc0000383ffff */
[----:B------:R-:W-:-:S00]  /*fcd0*/  NOP ;  /* 0x0000000000007918 */ /* 0x000fc00000000000 */
        /* <DEDUP_REMOVED lines=10> */
.L_x_219:


//--------------------- .nv.global.init           --------------------------
	.section	.nv.global.init,"aw",@progbits
.nv.global.init:
	.type		$str$27,@object
	.size		$str$27,($str$28 - $str$27)
$str$27:
        /*0000*/ 	.byte	0x28, 0x61, 0x64, 0x64, 0x72, 0x65, 0x73, 0x73, 0x20, 0x26, 0x20, 0x6d, 0x61, 0x73, 0x6b, 0x29
        /*0010*/ 	.byte	0x20, 0x3d, 0x3d, 0x20, 0x30, 0x00
	.type		$str$28,@object
	.size		$str$28,($str$26 - $str$28)
$str$28:
        /*0016*/ 	.byte	0x2f, 0x74, 0x6d, 0x70, 0x2f, 0x63, 0x75, 0x74, 0x6c, 0x61, 0x73, 0x73, 0x5f, 0x73, 0x77, 0x65
        /*0026*/ 	.byte	0x65, 0x70, 0x5f, 0x73, 0x72, 0x63, 0x2f, 0x69, 0x6e, 0x63, 0x6c, 0x75, 0x64, 0x65, 0x2f, 0x63
        /*0036*/ 	.byte	0x75, 0x74, 0x65, 0x2f, 0x70, 0x6f, 0x69, 0x6e, 0x74, 0x65, 0x72, 0x5f, 0x66, 0x6c, 0x61, 0x67
        /*0046*/ 	.byte	0x67, 0x65, 0x64, 0x2e, 0x68, 0x70, 0x70, 0x00
	.type		$str$26,@object
	.size		$str$26,($str$25 - $str$26)
$str$26:
        /*004e*/ 	.byte	0x2f, 0x74, 0x6d, 0x70, 0x2f, 0x63, 0x75, 0x74, 0x6c, 0x61, 0x73, 0x73, 0x5f, 0x73, 0x77, 0x65
        /*005e*/ 	.byte	0x65, 0x70, 0x5f, 0x73, 0x72, 0x63, 0x2f, 0x69, 0x6e, 0x63, 0x6c, 0x75, 0x64, 0x65, 0x2f, 0x63
        /*006e*/ 	.byte	0x75, 0x74, 0x65, 0x2f, 0x61, 0x74, 0x6f, 0x6d, 0x2f, 0x63, 0x6f, 0x70, 0x79, 0x5f, 0x74, 0x72
        /*007e*/ 	.byte	0x61, 0x69, 0x74, 0x73, 0x5f, 0x73, 0x6d, 0x31, 0x30, 0x30, 0x2e, 0x68, 0x70, 0x70, 0x00
	.type		$str$25,@object
	.size		$str$25,(__unnamed_1 - $str$25)
$str$25:
        /*008d*/ 	.byte	0x28, 0x28, 0x75, 0x69, 0x6e, 0x74, 0x33, 0x32, 0x5f, 0x74, 0x28, 0x74, 0x68, 0x72, 0x65, 0x61
        /*009d*/ 	.byte	0x64, 0x49, 0x64, 0x78, 0x2e, 0x78, 0x29, 0x20, 0x2f, 0x20, 0x33, 0x32, 0x29, 0x20, 0x25, 0x20
        /*00ad*/ 	.byte	0x34, 0x29, 0x20, 0x3d, 0x3d, 0x20, 0x28, 0x28, 0x28, 0x74, 0x6d, 0x65, 0x6d, 0x5f, 0x61, 0x64
        /*00bd*/ 	.byte	0x64, 0x72, 0x20, 0x3e, 0x3e, 0x20, 0x31, 0x36, 0x29, 0x20, 0x2f, 0x20, 0x33, 0x32, 0x29, 0x20
        /*00cd*/ 	.byte	0x25, 0x20, 0x34, 0x29, 0x00
	.type		__unnamed_1,@object
	.size		__unnamed_1,(__unnamed_2 - __unnamed_1)
__unnamed_1:
        /*00d2*/ 	.byte	0x61, 0x75, 0x74, 0x6f, 0x20, 0x63, 0x75, 0x74, 0x65, 0x3a, 0x3a, 0x61, 0x73, 0x5f, 0x70, 0x6f
        /* <DEDUP_REMOVED lines=23> */
        /*0252*/ 	.byte	0x3a, 0x3a, 0x43, 0x3c, 0x34, 0x30, 0x39, 0x36, 0x3e, 0x3e, 0x3e, 0x3e, 0x5d, 0x00
	.type		__unnamed_2,@object
	.size		__unnamed_2,(.L_2 - __unnamed_2)
__unnamed_2:
        /* <DEDUP_REMOVED lines=42> */
        /*0500*/ 	.byte	0x3e, 0x5d, 0x00
.L_2:


//--------------------- .nv.shared._ZN7cutlass13device_kernelINS_4gemm6kernel13GemmUniversalIN4cute5tupleIJiiiiEEENS1_10collective13CollectiveMmaINS1_41MainloopSm100TmaUmmaWarpSpecializedSparseILi4ELi2ELi1ENS5_IJNS4_1CILi1EEENSA_ILi2EEESB_EEEEENS5_IJNSA_ILi128EEENSA_ILi256EEESF_EEENS_12float_e4m3_tENS5_IJNS4_6LayoutINS5_IJiNS5_IJSC_iEEEiEEENS5_IJlNS5_IJSB_SC_EEElEEEEENSJ_INS5_IJNS5_IJSF_iEEESP_iEEENS5_IJNS5_IJSF_NSA_ILi16384EEEEEENS5_IJSB_lEEElEEEEEEEESI_NS5_IJlSB_lEEENS4_8TiledMMAINS4_8MMA_AtomIJNS4_26SM100_MMA_F8F6F4_SS_SPARSEISI_SI_fLi128ELi256ELNS4_4UMMA5MajorE0ELS12_0ELNS11_7ScaleInE0ELS13_0EEEEEENSJ_INS5_IJSB_SB_SB_EEENS5_IJNSA_ILi0EEES17_S17_EEEEENS5_IJNS4_10UnderscoreES1A_S1A_EEEEENS4_23SM90_TMA_LOAD_MULTICASTENS4_14ComposedLayoutINS4_7SwizzleILi2ELi4ELi3EEENS4_25smem_sparse_ptr_flag_bitsILi2ELi8EEENSJ_INS5_IJNS5_IJSB_NSA_ILi8EEEEEENS5_IJSC_NSA_ILi64EEEEEEEEENS5_IJNS5_IJS17_SF_EEESM_EEEEEEEvNS4_8identityENS4_13SM90_TMA_LOADENS1E_INS1F_ILi3ELi4ELi3EEENS4_18smem_ptr_flag_bitsILi8EEENSJ_INS5_IJS1J_SF_EEENS5_IJSF_SB_EEEEEEEvS1S_EENS_8epilogue10collective18CollectiveEpilogueINS22_23Sm100TmaWarpSpecializedILi3ELi2ELi32ELb1ELb0EEEJSH_NS5_IJNSJ_ISF_SB_EENSJ_INSA_ILi32EEESB_EEEEEfNS5_IJSB_llEEEfS2B_NS22_6fusion15FusionCallbacksIS26_NS2C_17LinearCombinationIffffLNS_15FloatRoundStyleE2EEESH_S2A_JEEENS4_5SM1004TMEM4LOAD26SM100_TMEM_LOAD_32dp32b32xES1T_NS1E_INS1F_ILi2ELi5ELi2EEENS1V_ILi32EEENSJ_INS5_IJS28_NSA_ILi4EEEEEENS5_IJSB_S28_EEEEEEENS4_39AutoVectorizingCopyWithAssumedAlignmentILi128EEENS4_14SM90_TMA_STOREES2S_S2U_S2U_EEEvvEEEEvNT_6ParamsE --------------------------
	.section	.nv.shared._ZN7cutlass13device_kernelINS_4gemm6kernel13GemmUniversalIN4cute5tupleIJiiiiEEENS1_10collective13CollectiveMmaINS1_41MainloopSm100TmaUmmaWarpSpecializedSparseILi4ELi2ELi1ENS5_IJNS4_1CILi1EEENSA_ILi2EEESB_EEEEENS5_IJNSA_ILi128EEENSA_ILi256EEESF_EEENS_12float_e4m3_tENS5_IJNS4_6LayoutINS5_IJiNS5_IJSC_iEEEiEEENS5_IJlNS5_IJSB_SC_EEElEEEEENSJ_INS5_IJNS5_IJSF_iEEESP_iEEENS5_IJNS5_IJSF_NSA_ILi16384EEEEEENS5_IJSB_lEEElEEEEEEEESI_NS5_IJlSB_lEEENS4_8TiledMMAINS4_8MMA_AtomIJNS4_26SM100_MMA_F8F6F4_SS_SPARSEISI_SI_fLi128ELi256ELNS4_4UMMA5MajorE0ELS12_0ELNS11_7ScaleInE0ELS13_0EEEEEENSJ_INS5_IJSB_SB_SB_EEENS5_IJNSA_ILi0EEES17_S17_EEEEENS5_IJNS4_10UnderscoreES1A_S1A_EEEEENS4_23SM90_TMA_LOAD_MULTICASTENS4_14ComposedLayoutINS4_7SwizzleILi2ELi4ELi3EEENS4_25smem_sparse_ptr_flag_bitsILi2ELi8EEENSJ_INS5_IJNS5_IJSB_NSA_ILi8EEEEEENS5_IJSC_NSA_ILi64EEEEEEEEENS5_IJNS5_IJS17_SF_EEESM_EEEEEEEvNS4_8identityENS4_13SM90_TMA_LOADENS1E_INS1F_ILi3ELi4ELi3EEENS4_18smem_ptr_flag_bitsILi8EEENSJ_INS5_IJS1J_SF_EEENS5_IJSF_SB_EEEEEEEvS1S_EENS_8epilogue10collective18CollectiveEpilogueINS22_23Sm100TmaWarpSpecializedILi3ELi2ELi32ELb1ELb0EEEJSH_NS5_IJNSJ_ISF_SB_EENSJ_INSA_ILi32EEESB_EEEEEfNS5_IJSB_llEEEfS2B_NS22_6fusion15FusionCallbacksIS26_NS2C_17LinearCombinationIffffLNS_15FloatRoundStyleE2EEESH_S2A_JEEENS4_5SM1004TMEM4LOAD26SM100_TMEM_LOAD_32dp32b32xES1T_NS1E_INS1F_ILi2ELi5ELi2EEENS1V_ILi32EEENSJ_INS5_IJS28_NSA_ILi4EEEEEENS5_IJSB_S28_EEEEEEENS4_39AutoVectorizingCopyWithAssumedAlignmentILi128EEENS4_14SM90_TMA_STOREES2S_S2U_S2U_EEEvvEEEEvNT_6ParamsE,"aw",@nobits
	.sectionflags	@""
	.align	16
	.zero		1024


//--------------------- .nv.shared.reserved.0     --------------------------
	.section	.nv.shared.reserved.0,"aw",@nobits
	.weak		__nv_reservedSMEM_offset_0_alias
	.size		__nv_reservedSMEM_offset_0_alias, 0, 64
	.other		__nv_reservedSMEM_offset_0_alias,@"STO_CUDA_RESERVED_SHARED STV_DEFAULT"
__nv_reservedSMEM_offset_0_alias:
	.zero		0
.nv.shared.reserved.0:
	.zero		64
	.weak		__nv_reservedSMEM_tcgen05_partition
	.type		__nv_reservedSMEM_tcgen05_partition,@object
	.size		__nv_reservedSMEM_tcgen05_partition,(.L_0 - __nv_reservedSMEM_tcgen05_partition)
__nv_reservedSMEM_tcgen05_partition:
	.zero		32
.L_0:


//--------------------- .nv.global                --------------------------
	.section	.nv.global,"aw",@nobits
.nv.global:
	.type		_ZN39_INTERNAL_c50b737e_4_k_cu_c47e34b4_29414cute1_E,@object
	.size		_ZN39_INTERNAL_c50b737e_4_k_cu_c47e34b4_29414cute1_E,(_ZN39_INTERNAL_c50b737e_4_k_cu_c47e34b4_29414cuda3std3__45__cpo6cbeginE - _ZN39_INTERNAL_c50b737e_4_k_cu_c47e34b4_29414cute1_E)
_ZN39_INTERNAL_c50b737e_4_k_cu_c47e34b4_29414cute1_E:
	.zero		1
	.type		_ZN39_INTERNAL_c50b737e_4_k_cu_c47e34b4_29414cuda3std3__45__cpo6cbeginE,@object
	.size		_ZN39_INTERNAL_c50b737e_4_k_cu_c47e34b4_29414cuda3std3__45__cpo6cbeginE,(_ZN39_INTERNAL_c50b737e_4_k_cu_c47e34b4_29414cuda3std3__48in_placeE - _ZN39_INTERNAL_c50b737e_4_k_cu_c47e34b4_29414cuda3std3__45__cpo6cbeginE)
_ZN39_INTERNAL_c50b737e_4_k_cu_c47e34b4_29414cuda3std3__45__cpo6cbeginE:
	.zero		1
	.type		_ZN39_INTERNAL_c50b737e_4_k_cu_c47e34b4_29414cuda3std3__48in_placeE,@object
	.size		_ZN39_INTERNAL_c50b737e_4_k_cu_c47e34b4_29414cuda3std3__48in_placeE,(_ZN39_INTERNAL_c50b737e_4_k_cu_c47e34b4_29414cuda3std6ranges3__45__cpo9iter_moveE - _ZN39_INTERNAL_c50b737e_4_k_cu_c47e34b4_29414cuda3std3__48in_placeE)
_ZN39_INTERNAL_c50b737e_4_k_cu_c47e34b4_29414cuda3std3__48in_placeE:
	.zero		1
	.type		_ZN39_INTERNAL_c50b737e_4_k_cu_c47e34b4_29414cuda3std6ranges3__45__cpo9iter_moveE,@object
	.size		_ZN39_INTERNAL_c50b737e_4_k_cu_c47e34b4_29414cuda3std6ranges3__45__cpo9iter_moveE,(_ZN39_INTERNAL_c50b737e_4_k_cu_c47e34b4_29414cuda3std3__45__cpo5beginE - _ZN39_INTERNAL_c50b737e_4_k_cu_c47e34b4_29414cuda3std6ranges3__45__cpo9iter_moveE)
_ZN39_INTERNAL_c50b737e_4_k_cu_c47e34b4_29414cuda3std6ranges3__45__cpo9iter_moveE:
	.zero		1
	.type		_ZN39_INTERNAL_c50b737e_4_k_cu_c47e34b4_29414cuda3std3__45__cpo5beginE,@object
	.size		_ZN39_INTERNAL_c50b737e_4_k_cu_c47e34b4_29414cuda3std3__45__cpo5beginE,(_ZN39_INTERNAL_c50b737e_4_k_cu_c47e34b4_29414cuda3std3__441_GLOBAL__N__c50b737e_4_k_cu_c47e34b4_29416ignoreE - _ZN39_INTERNAL_c50b737e_4_k_cu_c47e34b4_29414cuda3std3__45__cpo5beginE)
_ZN39_INTERNAL_c50b737e_4_k_cu_c47e34b4_29414cuda3std3__45__cpo5beginE:
	.zero		1
	.type		_ZN39_INTERNAL_c50b737e_4_k_cu_c47e34b4_29414cuda3std3__441_GLOBAL__N__c50b737e_4_k_cu_c47e34b4_29416ignoreE,@object
	.size		_ZN39_INTERNAL_c50b737e_4_k_cu_c47e34b4_29414cuda3std3__441_GLOBAL__N__c50b737e_4_k_cu_c47e34b4_29416ignoreE,(_ZN39_INTERNAL_c50b737e_4_k_cu_c47e34b4_29414cute7productE - _ZN39_INTERNAL_c50b737e_4_k_cu_c47e34b4_29414cuda3std3__441_GLOBAL__N__c50b737e_4_k_cu_c47e34b4_29416ignoreE)
_ZN39_INTERNAL_c50b737e_4_k_cu_c47e34b4_29414cuda3std3__441_GLOBAL__N__c50b737e_4_k_cu_c47e34b4_29416ignoreE:
	.zero		1
	.type		_ZN39_INTERNAL_c50b737e_4_k_cu_c47e34b4_29414cute7productE,@object
	.size		_ZN39_INTERNAL_c50b737e_4_k_cu_c47e34b4_29414cute7productE,(_ZN39_INTERNAL_c50b737e_4_k_cu_c47e34b4_29414cuda3std3__45__cpo3endE - _ZN39_INTERNAL_c50b737e_4_k_cu_c47e34b4_29414cute7productE)
_ZN39_INTERNAL_c50b737e_4_k_cu_c47e34b4_29414cute7productE:
	.zero		1
	.type		_ZN39_INTERNAL_c50b737e_4_k_cu_c47e34b4_29414cuda3std3__45__cpo3endE,@object
	.size		_ZN39_INTERNAL_c50b737e_4_k_cu_c47e34b4_29414cuda3std3__45__cpo3endE,(_ZN39_INTERNAL_c50b737e_4_k_cu_c47e34b4_29414cuda3std3__419piecewise_constructE - _ZN39_INTERNAL_c50b737e_4_k_cu_c47e34b4_29414cuda3std3__45__cpo3endE)
_ZN39_INTERNAL_c50b737e_4_k_cu_c47e34b4_29414cuda3std3__45__cpo3endE:
	.zero		1
	.type		_ZN39_INTERNAL_c50b737e_4_k_cu_c47e34b4_29414cuda3std3__419piecewise_constructE,@object
	.size		_ZN39_INTERNAL_c50b737e_4_k_cu_c47e34b4_29414cuda3std3__419piecewise_constructE,(_ZN39_INTERNAL_c50b737e_4_k_cu_c47e34b4_29414cuda3std3__45__cpo4cendE - _ZN39_INTERNAL_c50b737e_4_k_cu_c47e34b4_29414cuda3std3__419piecewise_constructE)
_ZN39_INTERNAL_c50b737e_4_k_cu_c47e34b4_29414cuda3std3__419piecewise_constructE:
	.zero		1
	.type		_ZN39_INTERNAL_c50b737e_4_k_cu_c47e34b4_29414cuda3std3__45__cpo4cendE,@object
	.size		_ZN39_INTERNAL_c50b737e_4_k_cu_c47e34b4_29414cuda3std3__45__cpo4cendE,(_ZN39_INTERNAL_c50b737e_4_k_cu_c47e34b4_29414cuda3std6ranges3__45__cpo4swapE - _ZN39_INTERNAL_c50b737e_4_k_cu_c47e34b4_29414cuda3std3__45__cpo4cendE)
_ZN39_INTERNAL_c50b737e_4_k_cu_c47e34b4_29414cuda3std3__45__cpo4cendE:
	.zero		1
	.type		_ZN39_INTERNAL_c50b737e_4_k_cu_c47e34b4_29414cuda3std6ranges3__45__cpo4swapE,@object
	.size		_ZN39_INTERNAL_c50b737e_4_k_cu_c47e34b4_29414cuda3std6ranges3__45__cpo4swapE,(.L_10 - _ZN39_INTERNAL_c50b737e_4_k_cu_c47e34b4_29414cuda3std6ranges3__45__cpo4swapE)
_ZN39_INTERNAL_c50b737e_4_k_cu_c47e34b4_29414cuda3std6ranges3__45__cpo4swapE:
	.zero		1
.L_10:


//--------------------- .nv.constant0._ZN7cutlass13device_kernelINS_4gemm6kernel13GemmUniversalIN4cute5tupleIJiiiiEEENS1_10collective13CollectiveMmaINS1_41MainloopSm100TmaUmmaWarpSpecializedSparseILi4ELi2ELi1ENS5_IJNS4_1CILi1EEENSA_ILi2EEESB_EEEEENS5_IJNSA_ILi128EEENSA_ILi256EEESF_EEENS_12float_e4m3_tENS5_IJNS4_6LayoutINS5_IJiNS5_IJSC_iEEEiEEENS5_IJlNS5_IJSB_SC_EEElEEEEENSJ_INS5_IJNS5_IJSF_iEEESP_iEEENS5_IJNS5_IJSF_NSA_ILi16384EEEEEENS5_IJSB_lEEElEEEEEEEESI_NS5_IJlSB_lEEENS4_8TiledMMAINS4_8MMA_AtomIJNS4_26SM100_MMA_F8F6F4_SS_SPARSEISI_SI_fLi128ELi256ELNS4_4UMMA5MajorE0ELS12_0ELNS11_7ScaleInE0ELS13_0EEEEEENSJ_INS5_IJSB_SB_SB_EEENS5_IJNSA_ILi0EEES17_S17_EEEEENS5_IJNS4_10UnderscoreES1A_S1A_EEEEENS4_23SM90_TMA_LOAD_MULTICASTENS4_14ComposedLayoutINS4_7SwizzleILi2ELi4ELi3EEENS4_25smem_sparse_ptr_flag_bitsILi2ELi8EEENSJ_INS5_IJNS5_IJSB_NSA_ILi8EEEEEENS5_IJSC_NSA_ILi64EEEEEEEEENS5_IJNS5_IJS17_SF_EEESM_EEEEEEEvNS4_8identityENS4_13SM90_TMA_LOADENS1E_INS1F_ILi3ELi4ELi3EEENS4_18smem_ptr_flag_bitsILi8EEENSJ_INS5_IJS1J_SF_EEENS5_IJSF_SB_EEEEEEEvS1S_EENS_8epilogue10collective18CollectiveEpilogueINS22_23Sm100TmaWarpSpecializedILi3ELi2ELi32ELb1ELb0EEEJSH_NS5_IJNSJ_ISF_SB_EENSJ_INSA_ILi32EEESB_EEEEEfNS5_IJSB_llEEEfS2B_NS22_6fusion15FusionCallbacksIS26_NS2C_17LinearCombinationIffffLNS_15FloatRoundStyleE2EEESH_S2A_JEEENS4_5SM1004TMEM4LOAD26SM100_TMEM_LOAD_32dp32b32xES1T_NS1E_INS1F_ILi2ELi5ELi2EEENS1V_ILi32EEENSJ_INS5_IJS28_NSA_ILi4EEEEEENS5_IJSB_S28_EEEEEEENS4_39AutoVectorizingCopyWithAssumedAlignmentILi128EEENS4_14SM90_TMA_STOREES2S_S2U_S2U_EEEvvEEEEvNT_6ParamsE --------------------------
	.section	.nv.constant0._ZN7cutlass13device_kernelINS_4gemm6kernel13GemmUniversalIN4cute5tupleIJiiiiEEENS1_10collective13CollectiveMmaINS1_41MainloopSm100TmaUmmaWarpSpecializedSparseILi4ELi2ELi1ENS5_IJNS4_1CILi1EEENSA_ILi2EEESB_EEEEENS5_IJNSA_ILi128EEENSA_ILi256EEESF_EEENS_12float_e4m3_tENS5_IJNS4_6LayoutINS5_IJiNS5_IJSC_iEEEiEEENS5_IJlNS5_IJSB_SC_EEElEEEEENSJ_INS5_IJNS5_IJSF_iEEESP_iEEENS5_IJNS5_IJSF_NSA_ILi16384EEEEEENS5_IJSB_lEEElEEEEEEEESI_NS5_IJlSB_lEEENS4_8TiledMMAINS4_8MMA_AtomIJNS4_26SM100_MMA_F8F6F4_SS_SPARSEISI_SI_fLi128ELi256ELNS4_4UMMA5MajorE0ELS12_0ELNS11_7ScaleInE0ELS13_0EEEEEENSJ_INS5_IJSB_SB_SB_EEENS5_IJNSA_ILi0EEES17_S17_EEEEENS5_IJNS4_10UnderscoreES1A_S1A_EEEEENS4_23SM90_TMA_LOAD_MULTICASTENS4_14ComposedLayoutINS4_7SwizzleILi2ELi4ELi3EEENS4_25smem_sparse_ptr_flag_bitsILi2ELi8EEENSJ_INS5_IJNS5_IJSB_NSA_ILi8EEEEEENS5_IJSC_NSA_ILi64EEEEEEEEENS5_IJNS5_IJS17_SF_EEESM_EEEEEEEvNS4_8identityENS4_13SM90_TMA_LOADENS1E_INS1F_ILi3ELi4ELi3EEENS4_18smem_ptr_flag_bitsILi8EEENSJ_INS5_IJS1J_SF_EEENS5_IJSF_SB_EEEEEEEvS1S_EENS_8epilogue10collective18CollectiveEpilogueINS22_23Sm100TmaWarpSpecializedILi3ELi2ELi32ELb1ELb0EEEJSH_NS5_IJNSJ_ISF_SB_EENSJ_INSA_ILi32EEESB_EEEEEfNS5_IJSB_llEEEfS2B_NS22_6fusion15FusionCallbacksIS26_NS2C_17LinearCombinationIffffLNS_15FloatRoundStyleE2EEESH_S2A_JEEENS4_5SM1004TMEM4LOAD26SM100_TMEM_LOAD_32dp32b32xES1T_NS1E_INS1F_ILi2ELi5ELi2EEENS1V_ILi32EEENSJ_INS5_IJS28_NSA_ILi4EEEEEENS5_IJSB_S28_EEEEEEENS4_39AutoVectorizingCopyWithAssumedAlignmentILi128EEENS4_14SM90_TMA_STOREES2S_S2U_S2U_EEEvvEEEEvNT_6ParamsE,"a",@progbits
	.sectionflags	@""
	.align	4
.nv.constant0._ZN7cutlass13device_kernelINS_4gemm6kernel13GemmUniversalIN4cute5tupleIJiiiiEEENS1_10collective13CollectiveMmaINS1_41MainloopSm100TmaUmmaWarpSpecializedSparseILi4ELi2ELi1ENS5_IJNS4_1CILi1EEENSA_ILi2EEESB_EEEEENS5_IJNSA_ILi128EEENSA_ILi256EEESF_EEENS_12float_e4m3_tENS5_IJNS4_6LayoutINS5_IJiNS5_IJSC_iEEEiEEENS5_IJlNS5_IJSB_SC_EEElEEEEENSJ_INS5_IJNS5_IJSF_iEEESP_iEEENS5_IJNS5_IJSF_NSA_ILi16384EEEEEENS5_IJSB_lEEElEEEEEEEESI_NS5_IJlSB_lEEENS4_8TiledMMAINS4_8MMA_AtomIJNS4_26SM100_MMA_F8F6F4_SS_SPARSEISI_SI_fLi128ELi256ELNS4_4UMMA5MajorE0ELS12_0ELNS11_7ScaleInE0ELS13_0EEEEEENSJ_INS5_IJSB_SB_SB_EEENS5_IJNSA_ILi0EEES17_S17_EEEEENS5_IJNS4_10UnderscoreES1A_S1A_EEEEENS4_23SM90_TMA_LOAD_MULTICASTENS4_14ComposedLayoutINS4_7SwizzleILi2ELi4ELi3EEENS4_25smem_sparse_ptr_flag_bitsILi2ELi8EEENSJ_INS5_IJNS5_IJSB_NSA_ILi8EEEEEENS5_IJSC_NSA_ILi64EEEEEEEEENS5_IJNS5_IJS17_SF_EEESM_EEEEEEEvNS4_8identityENS4_13SM90_TMA_LOADENS1E_INS1F_ILi3ELi4ELi3EEENS4_18smem_ptr_flag_bitsILi8EEENSJ_INS5_IJS1J_SF_EEENS5_IJSF_SB_EEEEEEEvS1S_EENS_8epilogue10collective18CollectiveEpilogueINS22_23Sm100TmaWarpSpecializedILi3ELi2ELi32ELb1ELb0EEEJSH_NS5_IJNSJ_ISF_SB_EENSJ_INSA_ILi32EEESB_EEEEEfNS5_IJSB_llEEEfS2B_NS22_6fusion15FusionCallbacksIS26_NS2C_17LinearCombinationIffffLNS_15FloatRoundStyleE2EEESH_S2A_JEEENS4_5SM1004TMEM4LOAD26SM100_TMEM_LOAD_32dp32b32xES1T_NS1E_INS1F_ILi2ELi5ELi2EEENS1V_ILi32EEENSJ_INS5_IJS28_NSA_ILi4EEEEEENS5_IJSB_S28_EEEEEEENS4_39AutoVectorizingCopyWithAssumedAlignmentILi128EEENS4_14SM90_TMA_STOREES2S_S2U_S2U_EEEvvEEEEvNT_6ParamsE:
	.zero		3456


//--------------------- SYMBOLS --------------------------

	.type		.nv.reservedSmem.offset0,@object
	.size		.nv.reservedSmem.offset0,0x4
	.type		.nv.reservedSmem.cap,@object
	.size		.nv.reservedSmem.cap,0x4
	.type		__assertfail,@function
